//
// Generated by NVIDIA NVVM Compiler
//
// Compiler Build ID: CL-36424714
// Cuda compilation tools, release 13.0, V13.0.88
// Based on NVVM 20.0.0
//

.version 9.0
.target sm_100
.address_size 64

	// .globl	_Z15rellenarTableroPiiiiP17curandStateXORWOW
.global .align 4 .b8 precalc_xorwow_matrix[102400];
.global .align 4 .b8 precalc_xorwow_offset_matrix[102400];
.global .align 4 .b8 mrg32k3aM1[2304];
.global .align 4 .b8 mrg32k3aM2[2304];
.global .align 4 .b8 mrg32k3aM1SubSeq[2016];
.global .align 4 .b8 mrg32k3aM2SubSeq[2016];
.global .align 4 .b8 mrg32k3aM1Seq[2304];
.global .align 4 .b8 mrg32k3aM2Seq[2304];
.const .align 8 .b8 __cr_lgamma_table[72];

.visible .entry _Z15rellenarTableroPiiiiP17curandStateXORWOW(
	.param .u64 .ptr .align 1 _Z15rellenarTableroPiiiiP17curandStateXORWOW_param_0,
	.param .u32 _Z15rellenarTableroPiiiiP17curandStateXORWOW_param_1,
	.param .u32 _Z15rellenarTableroPiiiiP17curandStateXORWOW_param_2,
	.param .u32 _Z15rellenarTableroPiiiiP17curandStateXORWOW_param_3,
	.param .u64 .ptr .align 1 _Z15rellenarTableroPiiiiP17curandStateXORWOW_param_4
)
{
	.reg .pred 	%p<28>;
	.reg .b32 	%r<435>;
	.reg .b64 	%rd<24>;

	ld.param.u64 	%rd9, [_Z15rellenarTableroPiiiiP17curandStateXORWOW_param_0];
	ld.param.u32 	%r184, [_Z15rellenarTableroPiiiiP17curandStateXORWOW_param_1];
	ld.param.u32 	%r185, [_Z15rellenarTableroPiiiiP17curandStateXORWOW_param_2];
	ld.param.u32 	%r186, [_Z15rellenarTableroPiiiiP17curandStateXORWOW_param_3];
	ld.param.u64 	%rd10, [_Z15rellenarTableroPiiiiP17curandStateXORWOW_param_4];
	cvta.to.global.u64 	%rd11, %rd10;
	mov.u32 	%r187, %ctaid.x;
	mov.u32 	%r188, %ntid.x;
	mov.u32 	%r189, %tid.x;
	mad.lo.s32 	%r190, %r187, %r188, %r189;
	mov.u32 	%r191, %ctaid.y;
	mov.u32 	%r192, %ntid.y;
	mov.u32 	%r193, %tid.y;
	mad.lo.s32 	%r1, %r191, %r192, %r193;
	cvt.s64.s32 	%rd1, %r190;
	mul.wide.s32 	%rd12, %r190, 48;
	add.s64 	%rd2, %rd11, %rd12;
	mov.b32 	%r194, -1949925294;
	mov.b32 	%r195, 1583451989;
	st.global.v2.u32 	[%rd2], {%r195, %r194};
	mov.b32 	%r196, -123459836;
	mov.b32 	%r197, -1846483240;
	st.global.v2.u32 	[%rd2+8], {%r197, %r196};
	mov.b32 	%r198, -2067598762;
	mov.b32 	%r199, -589760388;
	st.global.v2.u32 	[%rd2+16], {%r199, %r198};
	setp.eq.s32 	%p1, %r190, 0;
	@%p1 bra 	$L__BB0_42;
	mov.b32 	%r341, 0;
	mov.u64 	%rd23, %rd1;
$L__BB0_2:
	and.b64  	%rd4, %rd23, 3;
	setp.eq.s64 	%p2, %rd4, 0;
	@%p2 bra 	$L__BB0_41;
	mul.wide.u32 	%rd13, %r341, 3200;
	mov.u64 	%rd14, precalc_xorwow_matrix;
	add.s64 	%rd5, %rd14, %rd13;
	cvt.u32.u64 	%r3, %rd4;
	mov.b32 	%r342, 0;
$L__BB0_4:
	mov.b32 	%r355, 0;
	mov.u32 	%r356, %r355;
	mov.u32 	%r357, %r355;
	mov.u32 	%r358, %r355;
	mov.u32 	%r359, %r355;
	mov.u32 	%r348, %r355;
$L__BB0_5:
	mul.wide.u32 	%rd15, %r348, 4;
	add.s64 	%rd16, %rd2, %rd15;
	ld.global.u32 	%r11, [%rd16+4];
	shl.b32 	%r12, %r348, 5;
	mov.b32 	%r354, 0;
$L__BB0_6:
	.pragma "nounroll";
	shr.u32 	%r204, %r11, %r354;
	and.b32  	%r205, %r204, 1;
	setp.eq.b32 	%p3, %r205, 1;
	not.pred 	%p4, %p3;
	add.s32 	%r206, %r12, %r354;
	mul.lo.s32 	%r207, %r206, 5;
	mul.wide.u32 	%rd17, %r207, 4;
	add.s64 	%rd6, %rd5, %rd17;
	@%p4 bra 	$L__BB0_8;
	ld.global.u32 	%r208, [%rd6];
	xor.b32  	%r359, %r359, %r208;
	ld.global.u32 	%r209, [%rd6+4];
	xor.b32  	%r358, %r358, %r209;
	ld.global.u32 	%r210, [%rd6+8];
	xor.b32  	%r357, %r357, %r210;
	ld.global.u32 	%r211, [%rd6+12];
	xor.b32  	%r356, %r356, %r211;
	ld.global.u32 	%r212, [%rd6+16];
	xor.b32  	%r355, %r355, %r212;
$L__BB0_8:
	and.b32  	%r214, %r204, 2;
	setp.eq.s32 	%p5, %r214, 0;
	@%p5 bra 	$L__BB0_10;
	ld.global.u32 	%r215, [%rd6+20];
	xor.b32  	%r359, %r359, %r215;
	ld.global.u32 	%r216, [%rd6+24];
	xor.b32  	%r358, %r358, %r216;
	ld.global.u32 	%r217, [%rd6+28];
	xor.b32  	%r357, %r357, %r217;
	ld.global.u32 	%r218, [%rd6+32];
	xor.b32  	%r356, %r356, %r218;
	ld.global.u32 	%r219, [%rd6+36];
	xor.b32  	%r355, %r355, %r219;
$L__BB0_10:
	and.b32  	%r221, %r204, 4;
	setp.eq.s32 	%p6, %r221, 0;
	@%p6 bra 	$L__BB0_12;
	ld.global.u32 	%r222, [%rd6+40];
	xor.b32  	%r359, %r359, %r222;
	ld.global.u32 	%r223, [%rd6+44];
	xor.b32  	%r358, %r358, %r223;
	ld.global.u32 	%r224, [%rd6+48];
	xor.b32  	%r357, %r357, %r224;
	ld.global.u32 	%r225, [%rd6+52];
	xor.b32  	%r356, %r356, %r225;
	ld.global.u32 	%r226, [%rd6+56];
	xor.b32  	%r355, %r355, %r226;
$L__BB0_12:
	and.b32  	%r228, %r204, 8;
	setp.eq.s32 	%p7, %r228, 0;
	@%p7 bra 	$L__BB0_14;
	ld.global.u32 	%r229, [%rd6+60];
	xor.b32  	%r359, %r359, %r229;
	ld.global.u32 	%r230, [%rd6+64];
	xor.b32  	%r358, %r358, %r230;
	ld.global.u32 	%r231, [%rd6+68];
	xor.b32  	%r357, %r357, %r231;
	ld.global.u32 	%r232, [%rd6+72];
	xor.b32  	%r356, %r356, %r232;
	ld.global.u32 	%r233, [%rd6+76];
	xor.b32  	%r355, %r355, %r233;
$L__BB0_14:
	and.b32  	%r235, %r204, 16;
	setp.eq.s32 	%p8, %r235, 0;
	@%p8 bra 	$L__BB0_16;
	ld.global.u32 	%r236, [%rd6+80];
	xor.b32  	%r359, %r359, %r236;
	ld.global.u32 	%r237, [%rd6+84];
	xor.b32  	%r358, %r358, %r237;
	ld.global.u32 	%r238, [%rd6+88];
	xor.b32  	%r357, %r357, %r238;
	ld.global.u32 	%r239, [%rd6+92];
	xor.b32  	%r356, %r356, %r239;
	ld.global.u32 	%r240, [%rd6+96];
	xor.b32  	%r355, %r355, %r240;
$L__BB0_16:
	and.b32  	%r242, %r204, 32;
	setp.eq.s32 	%p9, %r242, 0;
	@%p9 bra 	$L__BB0_18;
	ld.global.u32 	%r243, [%rd6+100];
	xor.b32  	%r359, %r359, %r243;
	ld.global.u32 	%r244, [%rd6+104];
	xor.b32  	%r358, %r358, %r244;
	ld.global.u32 	%r245, [%rd6+108];
	xor.b32  	%r357, %r357, %r245;
	ld.global.u32 	%r246, [%rd6+112];
	xor.b32  	%r356, %r356, %r246;
	ld.global.u32 	%r247, [%rd6+116];
	xor.b32  	%r355, %r355, %r247;
$L__BB0_18:
	and.b32  	%r249, %r204, 64;
	setp.eq.s32 	%p10, %r249, 0;
	@%p10 bra 	$L__BB0_20;
	ld.global.u32 	%r250, [%rd6+120];
	xor.b32  	%r359, %r359, %r250;
	ld.global.u32 	%r251, [%rd6+124];
	xor.b32  	%r358, %r358, %r251;
	ld.global.u32 	%r252, [%rd6+128];
	xor.b32  	%r357, %r357, %r252;
	ld.global.u32 	%r253, [%rd6+132];
	xor.b32  	%r356, %r356, %r253;
	ld.global.u32 	%r254, [%rd6+136];
	xor.b32  	%r355, %r355, %r254;
$L__BB0_20:
	and.b32  	%r256, %r204, 128;
	setp.eq.s32 	%p11, %r256, 0;
	@%p11 bra 	$L__BB0_22;
	ld.global.u32 	%r257, [%rd6+140];
	xor.b32  	%r359, %r359, %r257;
	ld.global.u32 	%r258, [%rd6+144];
	xor.b32  	%r358, %r358, %r258;
	ld.global.u32 	%r259, [%rd6+148];
	xor.b32  	%r357, %r357, %r259;
	ld.global.u32 	%r260, [%rd6+152];
	xor.b32  	%r356, %r356, %r260;
	ld.global.u32 	%r261, [%rd6+156];
	xor.b32  	%r355, %r355, %r261;
$L__BB0_22:
	and.b32  	%r263, %r204, 256;
	setp.eq.s32 	%p12, %r263, 0;
	@%p12 bra 	$L__BB0_24;
	ld.global.u32 	%r264, [%rd6+160];
	xor.b32  	%r359, %r359, %r264;
	ld.global.u32 	%r265, [%rd6+164];
	xor.b32  	%r358, %r358, %r265;
	ld.global.u32 	%r266, [%rd6+168];
	xor.b32  	%r357, %r357, %r266;
	ld.global.u32 	%r267, [%rd6+172];
	xor.b32  	%r356, %r356, %r267;
	ld.global.u32 	%r268, [%rd6+176];
	xor.b32  	%r355, %r355, %r268;
$L__BB0_24:
	and.b32  	%r270, %r204, 512;
	setp.eq.s32 	%p13, %r270, 0;
	@%p13 bra 	$L__BB0_26;
	ld.global.u32 	%r271, [%rd6+180];
	xor.b32  	%r359, %r359, %r271;
	ld.global.u32 	%r272, [%rd6+184];
	xor.b32  	%r358, %r358, %r272;
	ld.global.u32 	%r273, [%rd6+188];
	xor.b32  	%r357, %r357, %r273;
	ld.global.u32 	%r274, [%rd6+192];
	xor.b32  	%r356, %r356, %r274;
	ld.global.u32 	%r275, [%rd6+196];
	xor.b32  	%r355, %r355, %r275;
$L__BB0_26:
	and.b32  	%r277, %r204, 1024;
	setp.eq.s32 	%p14, %r277, 0;
	@%p14 bra 	$L__BB0_28;
	ld.global.u32 	%r278, [%rd6+200];
	xor.b32  	%r359, %r359, %r278;
	ld.global.u32 	%r279, [%rd6+204];
	xor.b32  	%r358, %r358, %r279;
	ld.global.u32 	%r280, [%rd6+208];
	xor.b32  	%r357, %r357, %r280;
	ld.global.u32 	%r281, [%rd6+212];
	xor.b32  	%r356, %r356, %r281;
	ld.global.u32 	%r282, [%rd6+216];
	xor.b32  	%r355, %r355, %r282;
$L__BB0_28:
	and.b32  	%r284, %r204, 2048;
	setp.eq.s32 	%p15, %r284, 0;
	@%p15 bra 	$L__BB0_30;
	ld.global.u32 	%r285, [%rd6+220];
	xor.b32  	%r359, %r359, %r285;
	ld.global.u32 	%r286, [%rd6+224];
	xor.b32  	%r358, %r358, %r286;
	ld.global.u32 	%r287, [%rd6+228];
	xor.b32  	%r357, %r357, %r287;
	ld.global.u32 	%r288, [%rd6+232];
	xor.b32  	%r356, %r356, %r288;
	ld.global.u32 	%r289, [%rd6+236];
	xor.b32  	%r355, %r355, %r289;
$L__BB0_30:
	and.b32  	%r291, %r204, 4096;
	setp.eq.s32 	%p16, %r291, 0;
	@%p16 bra 	$L__BB0_32;
	ld.global.u32 	%r292, [%rd6+240];
	xor.b32  	%r359, %r359, %r292;
	ld.global.u32 	%r293, [%rd6+244];
	xor.b32  	%r358, %r358, %r293;
	ld.global.u32 	%r294, [%rd6+248];
	xor.b32  	%r357, %r357, %r294;
	ld.global.u32 	%r295, [%rd6+252];
	xor.b32  	%r356, %r356, %r295;
	ld.global.u32 	%r296, [%rd6+256];
	xor.b32  	%r355, %r355, %r296;
$L__BB0_32:
	and.b32  	%r298, %r204, 8192;
	setp.eq.s32 	%p17, %r298, 0;
	@%p17 bra 	$L__BB0_34;
	ld.global.u32 	%r299, [%rd6+260];
	xor.b32  	%r359, %r359, %r299;
	ld.global.u32 	%r300, [%rd6+264];
	xor.b32  	%r358, %r358, %r300;
	ld.global.u32 	%r301, [%rd6+268];
	xor.b32  	%r357, %r357, %r301;
	ld.global.u32 	%r302, [%rd6+272];
	xor.b32  	%r356, %r356, %r302;
	ld.global.u32 	%r303, [%rd6+276];
	xor.b32  	%r355, %r355, %r303;
$L__BB0_34:
	and.b32  	%r305, %r204, 16384;
	setp.eq.s32 	%p18, %r305, 0;
	@%p18 bra 	$L__BB0_36;
	ld.global.u32 	%r306, [%rd6+280];
	xor.b32  	%r359, %r359, %r306;
	ld.global.u32 	%r307, [%rd6+284];
	xor.b32  	%r358, %r358, %r307;
	ld.global.u32 	%r308, [%rd6+288];
	xor.b32  	%r357, %r357, %r308;
	ld.global.u32 	%r309, [%rd6+292];
	xor.b32  	%r356, %r356, %r309;
	ld.global.u32 	%r310, [%rd6+296];
	xor.b32  	%r355, %r355, %r310;
$L__BB0_36:
	and.b32  	%r312, %r204, 32768;
	setp.eq.s32 	%p19, %r312, 0;
	@%p19 bra 	$L__BB0_38;
	ld.global.u32 	%r313, [%rd6+300];
	xor.b32  	%r359, %r359, %r313;
	ld.global.u32 	%r314, [%rd6+304];
	xor.b32  	%r358, %r358, %r314;
	ld.global.u32 	%r315, [%rd6+308];
	xor.b32  	%r357, %r357, %r315;
	ld.global.u32 	%r316, [%rd6+312];
	xor.b32  	%r356, %r356, %r316;
	ld.global.u32 	%r317, [%rd6+316];
	xor.b32  	%r355, %r355, %r317;
$L__BB0_38:
	add.s32 	%r354, %r354, 16;
	setp.ne.s32 	%p20, %r354, 32;
	@%p20 bra 	$L__BB0_6;
	mad.lo.s32 	%r318, %r348, -31, %r12;
	add.s32 	%r348, %r318, 1;
	setp.ne.s32 	%p21, %r348, 5;
	@%p21 bra 	$L__BB0_5;
	st.global.u32 	[%rd2+4], %r359;
	st.global.u32 	[%rd2+8], %r358;
	st.global.u32 	[%rd2+12], %r357;
	st.global.u32 	[%rd2+16], %r356;
	st.global.u32 	[%rd2+20], %r355;
	add.s32 	%r342, %r342, 1;
	setp.lt.u32 	%p22, %r342, %r3;
	@%p22 bra 	$L__BB0_4;
$L__BB0_41:
	shr.u64 	%rd7, %rd23, 2;
	add.s32 	%r341, %r341, 1;
	setp.gt.u64 	%p23, %rd23, 3;
	mov.u64 	%rd23, %rd7;
	@%p23 bra 	$L__BB0_2;
$L__BB0_42:
	cvt.u32.u64 	%r319, %rd1;
	mov.b32 	%r320, 0;
	st.global.v2.u32 	[%rd2+24], {%r320, %r320};
	st.global.u32 	[%rd2+32], %r320;
	mov.b64 	%rd18, 0;
	st.global.u64 	[%rd2+40], %rd18;
	setp.ge.s32 	%p24, %r319, %r185;
	setp.ge.s32 	%p25, %r1, %r184;
	or.pred  	%p26, %p24, %p25;
	@%p26 bra 	$L__BB0_45;
	mul.lo.s32 	%r183, %r185, %r1;
	add.s32 	%r322, %r183, %r319;
	cvta.to.global.u64 	%rd19, %rd9;
	mul.wide.s32 	%rd20, %r322, 4;
	add.s64 	%rd8, %rd19, %rd20;
	ld.global.u32 	%r323, [%rd8];
	setp.ne.s32 	%p27, %r323, 0;
	@%p27 bra 	$L__BB0_45;
	mul.wide.s32 	%rd21, %r183, 48;
	add.s64 	%rd22, %rd2, %rd21;
	ld.global.v2.u32 	{%r324, %r325}, [%rd22];
	shr.u32 	%r326, %r325, 2;
	xor.b32  	%r327, %r326, %r325;
	ld.global.v2.u32 	{%r328, %r329}, [%rd22+8];
	ld.global.v2.u32 	{%r330, %r331}, [%rd22+16];
	st.global.v2.u32 	[%rd22+8], {%r329, %r330};
	shl.b32 	%r332, %r331, 4;
	shl.b32 	%r333, %r327, 1;
	xor.b32  	%r334, %r333, %r332;
	xor.b32  	%r335, %r334, %r327;
	xor.b32  	%r336, %r335, %r331;
	st.global.v2.u32 	[%rd22+16], {%r331, %r336};
	add.s32 	%r337, %r324, 362437;
	st.global.v2.u32 	[%rd22], {%r337, %r328};
	add.s32 	%r338, %r336, %r337;
	rem.u32 	%r339, %r338, %r186;
	add.s32 	%r340, %r339, 1;
	st.global.u32 	[%rd8], %r340;
$L__BB0_45:
	ret;

}
	// .globl	_Z15eliminarBloquesPiiiii
.visible .entry _Z15eliminarBloquesPiiiii(
	.param .u64 .ptr .align 1 _Z15eliminarBloquesPiiiii_param_0,
	.param .u32 _Z15eliminarBloquesPiiiii_param_1,
	.param .u32 _Z15eliminarBloquesPiiiii_param_2,
	.param .u32 _Z15eliminarBloquesPiiiii_param_3,
	.param .u32 _Z15eliminarBloquesPiiiii_param_4
)
{
	.reg .pred 	%p<35>;
	.reg .b32 	%r<113>;
	.reg .b64 	%rd<43>;

	ld.param.u64 	%rd2, [_Z15eliminarBloquesPiiiii_param_0];
	ld.param.u32 	%r56, [_Z15eliminarBloquesPiiiii_param_1];
	ld.param.u32 	%r57, [_Z15eliminarBloquesPiiiii_param_2];
	ld.param.u32 	%r105, [_Z15eliminarBloquesPiiiii_param_3];
	ld.param.u32 	%r59, [_Z15eliminarBloquesPiiiii_param_4];
	cvta.to.global.u64 	%rd1, %rd2;
	mov.u32 	%r60, %ctaid.x;
	mov.u32 	%r1, %tid.x;
	mul.lo.s32 	%r2, %r105, %r56;
	add.s32 	%r61, %r2, %r59;
	mul.wide.s32 	%rd3, %r61, 4;
	add.s64 	%rd4, %rd1, %rd3;
	ld.global.u32 	%r3, [%rd4];
	mul.lo.s32 	%r4, %r60, %r1;
	mul.lo.s32 	%r5, %r57, %r56;
	setp.ge.s32 	%p1, %r4, %r5;
	setp.ne.s32 	%p2, %r60, %r105;
	or.pred  	%p3, %p1, %p2;
	@%p3 bra 	$L__BB1_21;
	setp.lt.s32 	%p4, %r59, 1;
	mov.u32 	%r100, %r59;
	@%p4 bra 	$L__BB1_5;
	add.s32 	%r6, %r2, -1;
	mov.u32 	%r93, %r59;
$L__BB1_3:
	add.s32 	%r62, %r6, %r93;
	mul.wide.s32 	%rd5, %r62, 4;
	add.s64 	%rd6, %rd1, %rd5;
	ld.global.u32 	%r63, [%rd6];
	setp.ne.s32 	%p5, %r63, %r3;
	mov.u32 	%r100, %r93;
	@%p5 bra 	$L__BB1_5;
	add.s32 	%r8, %r93, -1;
	setp.gt.u32 	%p6, %r93, 1;
	mov.b32 	%r100, 0;
	mov.u32 	%r93, %r8;
	@%p6 bra 	$L__BB1_3;
$L__BB1_5:
	add.s32 	%r10, %r57, -1;
	setp.ge.s32 	%p7, %r59, %r10;
	mov.u32 	%r96, %r59;
	@%p7 bra 	$L__BB1_9;
	add.s32 	%r11, %r2, 1;
	mov.u32 	%r95, %r59;
$L__BB1_7:
	add.s32 	%r65, %r11, %r95;
	mul.wide.s32 	%rd7, %r65, 4;
	add.s64 	%rd8, %rd1, %rd7;
	ld.global.u32 	%r66, [%rd8];
	setp.ne.s32 	%p8, %r66, %r3;
	mov.u32 	%r96, %r95;
	@%p8 bra 	$L__BB1_9;
	add.s32 	%r95, %r95, 1;
	setp.ne.s32 	%p9, %r95, %r10;
	mov.u32 	%r96, %r10;
	@%p9 bra 	$L__BB1_7;
$L__BB1_9:
	setp.le.s32 	%p10, %r96, %r100;
	@%p10 bra 	$L__BB1_21;
	sub.s32 	%r67, %r96, %r100;
	add.s32 	%r15, %r67, 1;
	and.b32  	%r16, %r15, 7;
	setp.lt.u32 	%p11, %r67, 7;
	@%p11 bra 	$L__BB1_13;
	add.s32 	%r98, %r100, %r2;
	and.b32  	%r68, %r15, -8;
	neg.s32 	%r97, %r68;
$L__BB1_12:
	.pragma "nounroll";
	mul.wide.s32 	%rd9, %r98, 4;
	add.s64 	%rd10, %rd1, %rd9;
	mov.b32 	%r69, 0;
	st.global.u32 	[%rd10], %r69;
	st.global.u32 	[%rd10+4], %r69;
	st.global.u32 	[%rd10+8], %r69;
	st.global.u32 	[%rd10+12], %r69;
	st.global.u32 	[%rd10+16], %r69;
	st.global.u32 	[%rd10+20], %r69;
	st.global.u32 	[%rd10+24], %r69;
	st.global.u32 	[%rd10+28], %r69;
	add.s32 	%r100, %r100, 8;
	add.s32 	%r98, %r98, 8;
	add.s32 	%r97, %r97, 8;
	setp.ne.s32 	%p12, %r97, 0;
	@%p12 bra 	$L__BB1_12;
$L__BB1_13:
	setp.eq.s32 	%p13, %r16, 0;
	@%p13 bra 	$L__BB1_21;
	and.b32  	%r26, %r15, 3;
	setp.lt.u32 	%p14, %r16, 4;
	@%p14 bra 	$L__BB1_16;
	add.s32 	%r70, %r100, %r2;
	mul.wide.s32 	%rd11, %r70, 4;
	add.s64 	%rd12, %rd1, %rd11;
	mov.b32 	%r71, 0;
	st.global.u32 	[%rd12], %r71;
	st.global.u32 	[%rd12+4], %r71;
	st.global.u32 	[%rd12+8], %r71;
	st.global.u32 	[%rd12+12], %r71;
	add.s32 	%r100, %r100, 4;
$L__BB1_16:
	setp.eq.s32 	%p15, %r26, 0;
	@%p15 bra 	$L__BB1_21;
	setp.eq.s32 	%p16, %r26, 1;
	@%p16 bra 	$L__BB1_19;
	add.s32 	%r72, %r100, %r2;
	mul.wide.s32 	%rd13, %r72, 4;
	add.s64 	%rd14, %rd1, %rd13;
	mov.b32 	%r73, 0;
	st.global.u32 	[%rd14], %r73;
	st.global.u32 	[%rd14+4], %r73;
	add.s32 	%r100, %r100, 2;
$L__BB1_19:
	and.b32  	%r74, %r15, 1;
	setp.eq.b32 	%p17, %r74, 1;
	not.pred 	%p18, %p17;
	@%p18 bra 	$L__BB1_21;
	add.s32 	%r75, %r100, %r2;
	mul.wide.s32 	%rd15, %r75, 4;
	add.s64 	%rd16, %rd1, %rd15;
	mov.b32 	%r76, 0;
	st.global.u32 	[%rd16], %r76;
$L__BB1_21:
	setp.ge.s32 	%p19, %r4, %r5;
	bar.sync 	0;
	setp.ne.s32 	%p20, %r1, %r59;
	or.pred  	%p21, %p19, %p20;
	@%p21 bra 	$L__BB1_40;
	min.s32 	%r31, %r105, 0;
	mov.u32 	%r103, %r105;
$L__BB1_23:
	mov.u32 	%r32, %r103;
	setp.lt.s32 	%p22, %r32, 1;
	mov.u32 	%r110, %r31;
	@%p22 bra 	$L__BB1_25;
	add.s32 	%r103, %r32, -1;
	mad.lo.s32 	%r77, %r103, %r56, %r59;
	mul.wide.s32 	%rd17, %r77, 4;
	add.s64 	%rd18, %rd1, %rd17;
	ld.global.u32 	%r78, [%rd18];
	setp.eq.s32 	%p23, %r78, %r3;
	mov.u32 	%r110, %r32;
	@%p23 bra 	$L__BB1_23;
$L__BB1_25:
	add.s32 	%r79, %r56, -1;
	max.s32 	%r35, %r105, %r79;
$L__BB1_26:
	mov.u32 	%r36, %r105;
	setp.eq.s32 	%p24, %r36, %r35;
	mov.u32 	%r106, %r35;
	@%p24 bra 	$L__BB1_28;
	add.s32 	%r105, %r36, 1;
	mad.lo.s32 	%r80, %r56, %r36, %r56;
	add.s32 	%r81, %r80, %r59;
	mul.wide.s32 	%rd19, %r81, 4;
	add.s64 	%rd20, %rd1, %rd19;
	ld.global.u32 	%r82, [%rd20];
	setp.eq.s32 	%p25, %r82, %r3;
	mov.u32 	%r106, %r36;
	@%p25 bra 	$L__BB1_26;
$L__BB1_28:
	setp.le.s32 	%p26, %r106, %r110;
	@%p26 bra 	$L__BB1_40;
	sub.s32 	%r83, %r106, %r110;
	add.s32 	%r39, %r83, 1;
	and.b32  	%r40, %r39, 7;
	setp.lt.u32 	%p27, %r83, 7;
	@%p27 bra 	$L__BB1_32;
	mad.lo.s32 	%r108, %r110, %r56, %r59;
	shl.b32 	%r42, %r56, 3;
	and.b32  	%r84, %r39, -8;
	neg.s32 	%r107, %r84;
	mul.wide.s32 	%rd23, %r56, 4;
$L__BB1_31:
	.pragma "nounroll";
	mul.wide.s32 	%rd21, %r108, 4;
	add.s64 	%rd22, %rd1, %rd21;
	mov.b32 	%r85, 0;
	st.global.u32 	[%rd22], %r85;
	add.s64 	%rd24, %rd22, %rd23;
	st.global.u32 	[%rd24], %r85;
	add.s64 	%rd25, %rd24, %rd23;
	st.global.u32 	[%rd25], %r85;
	add.s64 	%rd26, %rd25, %rd23;
	st.global.u32 	[%rd26], %r85;
	add.s64 	%rd27, %rd26, %rd23;
	st.global.u32 	[%rd27], %r85;
	add.s64 	%rd28, %rd27, %rd23;
	st.global.u32 	[%rd28], %r85;
	add.s64 	%rd29, %rd28, %rd23;
	st.global.u32 	[%rd29], %r85;
	add.s64 	%rd30, %rd29, %rd23;
	st.global.u32 	[%rd30], %r85;
	add.s32 	%r110, %r110, 8;
	add.s32 	%r108, %r108, %r42;
	add.s32 	%r107, %r107, 8;
	setp.ne.s32 	%p28, %r107, 0;
	@%p28 bra 	$L__BB1_31;
$L__BB1_32:
	setp.eq.s32 	%p29, %r40, 0;
	@%p29 bra 	$L__BB1_40;
	and.b32  	%r51, %r39, 3;
	setp.lt.u32 	%p30, %r40, 4;
	@%p30 bra 	$L__BB1_35;
	mad.lo.s32 	%r86, %r110, %r56, %r59;
	mul.wide.s32 	%rd31, %r86, 4;
	add.s64 	%rd32, %rd1, %rd31;
	mov.b32 	%r87, 0;
	st.global.u32 	[%rd32], %r87;
	mul.wide.s32 	%rd33, %r56, 4;
	add.s64 	%rd34, %rd32, %rd33;
	st.global.u32 	[%rd34], %r87;
	add.s64 	%rd35, %rd34, %rd33;
	st.global.u32 	[%rd35], %r87;
	add.s64 	%rd36, %rd35, %rd33;
	st.global.u32 	[%rd36], %r87;
	add.s32 	%r110, %r110, 4;
$L__BB1_35:
	setp.eq.s32 	%p31, %r51, 0;
	@%p31 bra 	$L__BB1_40;
	setp.eq.s32 	%p32, %r51, 1;
	@%p32 bra 	$L__BB1_38;
	mad.lo.s32 	%r88, %r110, %r56, %r59;
	mul.wide.s32 	%rd37, %r88, 4;
	add.s64 	%rd38, %rd1, %rd37;
	mov.b32 	%r89, 0;
	st.global.u32 	[%rd38], %r89;
	mul.wide.s32 	%rd39, %r56, 4;
	add.s64 	%rd40, %rd38, %rd39;
	st.global.u32 	[%rd40], %r89;
	add.s32 	%r110, %r110, 2;
$L__BB1_38:
	and.b32  	%r90, %r39, 1;
	setp.eq.b32 	%p33, %r90, 1;
	not.pred 	%p34, %p33;
	@%p34 bra 	$L__BB1_40;
	mad.lo.s32 	%r91, %r110, %r56, %r59;
	mul.wide.s32 	%rd41, %r91, 4;
	add.s64 	%rd42, %rd1, %rd41;
	mov.b32 	%r92, 0;
	st.global.u32 	[%rd42], %r92;
$L__BB1_40:
	ret;

}
	// .globl	_Z12activarBombaPiibii
.visible .entry _Z12activarBombaPiibii(
	.param .u64 .ptr .align 1 _Z12activarBombaPiibii_param_0,
	.param .u32 _Z12activarBombaPiibii_param_1,
	.param .u8 _Z12activarBombaPiibii_param_2,
	.param .u32 _Z12activarBombaPiibii_param_3,
	.param .u32 _Z12activarBombaPiibii_param_4
)
{
	.reg .pred 	%p<4>;
	.reg .b16 	%rs<2>;
	.reg .b32 	%r<11>;
	.reg .b64 	%rd<7>;

	ld.param.u64 	%rd2, [_Z12activarBombaPiibii_param_0];
	ld.param.u32 	%r2, [_Z12activarBombaPiibii_param_1];
	ld.param.s8 	%rs1, [_Z12activarBombaPiibii_param_2];
	ld.param.u32 	%r3, [_Z12activarBombaPiibii_param_3];
	ld.param.u32 	%r4, [_Z12activarBombaPiibii_param_4];
	cvta.to.global.u64 	%rd1, %rd2;
	mov.u32 	%r1, %tid.x;
	setp.eq.s16 	%p1, %rs1, 0;
	@%p1 bra 	$L__BB2_3;
	max.s32 	%r5, %r2, %r1;
	setp.ge.s32 	%p2, %r5, %r3;
	@%p2 bra 	$L__BB2_5;
	mad.lo.s32 	%r6, %r4, %r2, %r1;
	mul.wide.s32 	%rd3, %r6, 4;
	add.s64 	%rd4, %rd1, %rd3;
	mov.b32 	%r7, 0;
	st.global.u32 	[%rd4], %r7;
	bra.uni 	$L__BB2_5;
$L__BB2_3:
	max.s32 	%r8, %r2, %r1;
	setp.ge.s32 	%p3, %r8, %r4;
	@%p3 bra 	$L__BB2_5;
	mad.lo.s32 	%r9, %r4, %r1, %r2;
	mul.wide.s32 	%rd5, %r9, 4;
	add.s64 	%rd6, %rd1, %rd5;
	mov.b32 	%r10, 0;
	st.global.u32 	[%rd6], %r10;
$L__BB2_5:
	ret;

}
	// .globl	_Z19activarRompecabezasPiiii
.visible .entry _Z19activarRompecabezasPiiii(
	.param .u64 .ptr .align 1 _Z19activarRompecabezasPiiii_param_0,
	.param .u32 _Z19activarRompecabezasPiiii_param_1,
	.param .u32 _Z19activarRompecabezasPiiii_param_2,
	.param .u32 _Z19activarRompecabezasPiiii_param_3
)
{
	.reg .pred 	%p<3>;
	.reg .b32 	%r<11>;
	.reg .b64 	%rd<5>;

	ld.param.u64 	%rd2, [_Z19activarRompecabezasPiiii_param_0];
	ld.param.u32 	%r2, [_Z19activarRompecabezasPiiii_param_1];
	ld.param.u32 	%r3, [_Z19activarRompecabezasPiiii_param_2];
	ld.param.u32 	%r4, [_Z19activarRompecabezasPiiii_param_3];
	mov.u32 	%r5, %ctaid.x;
	mov.u32 	%r6, %ntid.x;
	mov.u32 	%r7, %tid.x;
	mad.lo.s32 	%r1, %r5, %r6, %r7;
	mul.lo.s32 	%r8, %r4, %r3;
	setp.ge.s32 	%p1, %r1, %r8;
	@%p1 bra 	$L__BB3_3;
	cvta.to.global.u64 	%rd3, %rd2;
	mul.wide.s32 	%rd4, %r1, 4;
	add.s64 	%rd1, %rd3, %rd4;
	ld.global.u32 	%r9, [%rd1];
	setp.ne.s32 	%p2, %r9, %r2;
	@%p2 bra 	$L__BB3_3;
	mov.b32 	%r10, 0;
	st.global.u32 	[%rd1], %r10;
$L__BB3_3:
	ret;

}
	// .globl	_Z10activarTNTPiiiii
.visible .entry _Z10activarTNTPiiiii(
	.param .u64 .ptr .align 1 _Z10activarTNTPiiiii_param_0,
	.param .u32 _Z10activarTNTPiiiii_param_1,
	.param .u32 _Z10activarTNTPiiiii_param_2,
	.param .u32 _Z10activarTNTPiiiii_param_3,
	.param .u32 _Z10activarTNTPiiiii_param_4
)
{
	.reg .pred 	%p<10>;
	.reg .b32 	%r<20>;
	.reg .b64 	%rd<5>;

	ld.param.u64 	%rd1, [_Z10activarTNTPiiiii_param_0];
	ld.param.u32 	%r3, [_Z10activarTNTPiiiii_param_1];
	ld.param.u32 	%r4, [_Z10activarTNTPiiiii_param_2];
	ld.param.u32 	%r6, [_Z10activarTNTPiiiii_param_3];
	ld.param.u32 	%r5, [_Z10activarTNTPiiiii_param_4];
	mov.u32 	%r7, %ctaid.x;
	mov.u32 	%r8, %ntid.x;
	mov.u32 	%r9, %tid.x;
	mad.lo.s32 	%r1, %r7, %r8, %r9;
	mov.u32 	%r10, %ctaid.y;
	mov.u32 	%r11, %ntid.y;
	mov.u32 	%r12, %tid.y;
	mad.lo.s32 	%r2, %r10, %r11, %r12;
	mul.lo.s32 	%r13, %r5, %r6;
	setp.ge.s32 	%p1, %r1, %r13;
	@%p1 bra 	$L__BB4_3;
	add.s32 	%r14, %r4, -2;
	setp.ge.s32 	%p2, %r1, %r14;
	add.s32 	%r15, %r4, 2;
	setp.le.s32 	%p3, %r1, %r15;
	and.pred  	%p4, %p2, %p3;
	add.s32 	%r16, %r3, -2;
	setp.ge.s32 	%p5, %r2, %r16;
	add.s32 	%r17, %r3, 2;
	setp.le.s32 	%p6, %r2, %r17;
	and.pred  	%p7, %p5, %p6;
	and.pred  	%p8, %p4, %p7;
	not.pred 	%p9, %p8;
	@%p9 bra 	$L__BB4_3;
	mad.lo.s32 	%r18, %r5, %r1, %r2;
	cvta.to.global.u64 	%rd2, %rd1;
	mul.wide.s32 	%rd3, %r18, 4;
	add.s64 	%rd4, %rd2, %rd3;
	mov.b32 	%r19, 0;
	st.global.u32 	[%rd4], %r19;
$L__BB4_3:
	ret;

}
	// .globl	_Z16dejarCaerBloquesPiii
.visible .entry _Z16dejarCaerBloquesPiii(
	.param .u64 .ptr .align 1 _Z16dejarCaerBloquesPiii_param_0,
	.param .u32 _Z16dejarCaerBloquesPiii_param_1,
	.param .u32 _Z16dejarCaerBloquesPiii_param_2
)
{
	.reg .pred 	%p<8>;
	.reg .b32 	%r<25>;
	.reg .b64 	%rd<11>;

	ld.param.u64 	%rd2, [_Z16dejarCaerBloquesPiii_param_0];
	ld.param.u32 	%r9, [_Z16dejarCaerBloquesPiii_param_1];
	ld.param.u32 	%r10, [_Z16dejarCaerBloquesPiii_param_2];
	cvta.to.global.u64 	%rd1, %rd2;
	mov.u32 	%r11, %tid.x;
	mov.u32 	%r12, %ctaid.x;
	mov.u32 	%r13, %ntid.x;
	mad.lo.s32 	%r1, %r12, %r13, %r11;
	mul.lo.s32 	%r14, %r10, %r9;
	setp.ge.s32 	%p1, %r1, %r14;
	setp.lt.s32 	%p2, %r9, 1;
	or.pred  	%p3, %p1, %p2;
	@%p3 bra 	$L__BB5_7;
	rem.s32 	%r2, %r1, %r10;
	mov.b32 	%r22, 0;
	mul.wide.s32 	%rd7, %r10, 4;
$L__BB5_2:
	mad.lo.s32 	%r24, %r22, %r10, %r2;
	mul.wide.s32 	%rd3, %r24, 4;
	add.s64 	%rd4, %rd1, %rd3;
	ld.global.u32 	%r16, [%rd4];
	setp.ne.s32 	%p4, %r16, 0;
	@%p4 bra 	$L__BB5_6;
	div.s32 	%r17, %r24, %r10;
	setp.lt.s32 	%p5, %r17, 1;
	@%p5 bra 	$L__BB5_5;
$L__BB5_4:
	sub.s32 	%r24, %r24, %r10;
	mul.wide.s32 	%rd5, %r24, 4;
	add.s64 	%rd6, %rd1, %rd5;
	ld.global.u32 	%r18, [%rd6];
	add.s64 	%rd8, %rd6, %rd7;
	st.global.u32 	[%rd8], %r18;
	mov.b32 	%r19, 0;
	st.global.u32 	[%rd6], %r19;
	div.s32 	%r20, %r24, %r10;
	setp.gt.s32 	%p6, %r20, 0;
	@%p6 bra 	$L__BB5_4;
$L__BB5_5:
	mul.wide.s32 	%rd9, %r24, 4;
	add.s64 	%rd10, %rd1, %rd9;
	mov.b32 	%r21, 0;
	st.global.u32 	[%rd10], %r21;
$L__BB5_6:
	add.s32 	%r22, %r22, 1;
	setp.ne.s32 	%p7, %r22, %r9;
	@%p7 bra 	$L__BB5_2;
$L__BB5_7:
	ret;

}


// ===== COMPILED SASS (sm_100) =====

	.target	sm_100

	.elftype	@"ET_EXEC"


//--------------------- .note.nv.tkinfo           --------------------------
	.section	.note.nv.tkinfo,"",@"SHT_NOTE"
	.sectionflags	@"SHF_NOTE_NV_TKINFO"
	.tkinfo
        /*0018*/ 	.word	0x00000002
        /*0030*/ 	.string	""
        /*0030*/ 	.string	"ptxas"
        /*0030*/ 	.string	"Cuda compilation tools, release 13.0, V13.0.88"
        /*0030*/ 	.string	"Build cuda_13.0.r13.0/compiler.36424714_0"
        /*0030*/ 	.string	"-arch sm_100 -m 64 "



//--------------------- .note.nv.cuinfo           --------------------------
	.section	.note.nv.cuinfo,"",@"SHT_NOTE"
	.sectionflags	@"SHF_NOTE_NV_CUINFO"
        /*0018*/ 	.short	0x0002
        /*001a*/ 	.short	0x0064
        /*001c*/ 	.short	0x0082
	.zero		2


//--------------------- .nv.info                  --------------------------
	.section	.nv.info,"",@"SHT_CUDA_INFO"
	.align	4


	//----- nvinfo : EIATTR_REGCOUNT
	.align		4
        /*0000*/ 	.byte	0x04, 0x2f
        /*0002*/ 	.short	(.L_10 - .L_9)
	.align		4
.L_9:
        /*0004*/ 	.word	index@(_Z15rellenarTableroPiiiiP17curandStateXORWOW)
        /*0008*/ 	.word	0x0000001f


	//----- nvinfo : EIATTR_FRAME_SIZE
	.align		4
.L_10:
        /*000c*/ 	.byte	0x04, 0x11
        /*000e*/ 	.short	(.L_12 - .L_11)
	.align		4
.L_11:
        /*0010*/ 	.word	index@(_Z15rellenarTableroPiiiiP17curandStateXORWOW)
        /*0014*/ 	.word	0x00000000


	//----- nvinfo : EIATTR_REGCOUNT
	.align		4
.L_12:
        /*0018*/ 	.byte	0x04, 0x2f
        /*001a*/ 	.short	(.L_14 - .L_13)
	.align		4
.L_13:
        /*001c*/ 	.word	index@(_Z15eliminarBloquesPiiiii)
        /*0020*/ 	.word	0x0000001a


	//----- nvinfo : EIATTR_FRAME_SIZE
	.align		4
.L_14:
        /*0024*/ 	.byte	0x04, 0x11
        /*0026*/ 	.short	(.L_16 - .L_15)
	.align		4
.L_15:
        /*0028*/ 	.word	index@(_Z15eliminarBloquesPiiiii)
        /*002c*/ 	.word	0x00000000


	//----- nvinfo : EIATTR_REGCOUNT
	.align		4
.L_16:
        /*0030*/ 	.byte	0x04, 0x2f
        /*0032*/ 	.short	(.L_18 - .L_17)
	.align		4
.L_17:
        /*0034*/ 	.word	index@(_Z12activarBombaPiibii)
        /*0038*/ 	.word	0x00000008


	//----- nvinfo : EIATTR_FRAME_SIZE
	.align		4
.L_18:
        /*003c*/ 	.byte	0x04, 0x11
        /*003e*/ 	.short	(.L_20 - .L_19)
	.align		4
.L_19:
        /*0040*/ 	.word	index@(_Z12activarBombaPiibii)
        /*0044*/ 	.word	0x00000000


	//----- nvinfo : EIATTR_REGCOUNT
	.align		4
.L_20:
        /*0048*/ 	.byte	0x04, 0x2f
        /*004a*/ 	.short	(.L_22 - .L_21)
	.align		4
.L_21:
        /*004c*/ 	.word	index@(_Z19activarRompecabezasPiiii)
        /*0050*/ 	.word	0x00000008


	//----- nvinfo : EIATTR_FRAME_SIZE
	.align		4
.L_22:
        /*0054*/ 	.byte	0x04, 0x11
        /*0056*/ 	.short	(.L_24 - .L_23)
	.align		4
.L_23:
        /*0058*/ 	.word	index@(_Z19activarRompecabezasPiiii)
        /*005c*/ 	.word	0x00000000


	//----- nvinfo : EIATTR_REGCOUNT
	.align		4
.L_24:
        /*0060*/ 	.byte	0x04, 0x2f
        /*0062*/ 	.short	(.L_26 - .L_25)
	.align		4
.L_25:
        /*0064*/ 	.word	index@(_Z10activarTNTPiiiii)
        /*0068*/ 	.word	0x00000008


	//----- nvinfo : EIATTR_FRAME_SIZE
	.align		4
.L_26:
        /*006c*/ 	.byte	0x04, 0x11
        /*006e*/ 	.short	(.L_28 - .L_27)
	.align		4
.L_27:
        /*0070*/ 	.word	index@(_Z10activarTNTPiiiii)
        /*0074*/ 	.word	0x00000000


	//----- nvinfo : EIATTR_REGCOUNT
	.align		4
.L_28:
        /*0078*/ 	.byte	0x04, 0x2f
        /*007a*/ 	.short	(.L_30 - .L_29)
	.align		4
.L_29:
        /*007c*/ 	.word	index@(_Z16dejarCaerBloquesPiii)
        /*0080*/ 	.word	0x00000012


	//----- nvinfo : EIATTR_FRAME_SIZE
	.align		4
.L_30:
        /*0084*/ 	.byte	0x04, 0x11
        /*0086*/ 	.short	(.L_32 - .L_31)
	.align		4
.L_31:
        /*0088*/ 	.word	index@(_Z16dejarCaerBloquesPiii)
        /*008c*/ 	.word	0x00000000


	//----- nvinfo : EIATTR_MIN_STACK_SIZE
	.align		4
.L_32:
        /*0090*/ 	.byte	0x04, 0x12
        /*0092*/ 	.short	(.L_34 - .L_33)
	.align		4
.L_33:
        /*0094*/ 	.word	index@(_Z16dejarCaerBloquesPiii)
        /*0098*/ 	.word	0x00000000


	//----- nvinfo : EIATTR_MIN_STACK_SIZE
	.align		4
.L_34:
        /*009c*/ 	.byte	0x04, 0x12
        /*009e*/ 	.short	(.L_36 - .L_35)
	.align		4
.L_35:
        /*00a0*/ 	.word	index@(_Z10activarTNTPiiiii)
        /*00a4*/ 	.word	0x00000000


	//----- nvinfo : EIATTR_MIN_STACK_SIZE
	.align		4
.L_36:
        /*00a8*/ 	.byte	0x04, 0x12
        /*00aa*/ 	.short	(.L_38 - .L_37)
	.align		4
.L_37:
        /*00ac*/ 	.word	index@(_Z19activarRompecabezasPiiii)
        /*00b0*/ 	.word	0x00000000


	//----- nvinfo : EIATTR_MIN_STACK_SIZE
	.align		4
.L_38:
        /*00b4*/ 	.byte	0x04, 0x12
        /*00b6*/ 	.short	(.L_40 - .L_39)
	.align		4
.L_39:
        /*00b8*/ 	.word	index@(_Z12activarBombaPiibii)
        /*00bc*/ 	.word	0x00000000


	//----- nvinfo : EIATTR_MIN_STACK_SIZE
	.align		4
.L_40:
        /*00c0*/ 	.byte	0x04, 0x12
        /*00c2*/ 	.short	(.L_42 - .L_41)
	.align		4
.L_41:
        /*00c4*/ 	.word	index@(_Z15eliminarBloquesPiiiii)
        /*00c8*/ 	.word	0x00000000


	//----- nvinfo : EIATTR_MIN_STACK_SIZE
	.align		4
.L_42:
        /*00cc*/ 	.byte	0x04, 0x12
        /*00ce*/ 	.short	(.L_44 - .L_43)
	.align		4
.L_43:
        /*00d0*/ 	.word	index@(_Z15rellenarTableroPiiiiP17curandStateXORWOW)
        /*00d4*/ 	.word	0x00000000
.L_44:


//--------------------- .nv.compat                --------------------------
	.section	.nv.compat,"",@"SHT_CUDA_COMPAT_INFO"
	.align	4
        /*0000*/ 	.byte	0x02, 0x09, 0x00, 0x00, 0x02, 0x02, 0x01, 0x00, 0x02, 0x05, 0x05, 0x00, 0x03, 0x07, 0x01, 0x01
        /*0010*/ 	.byte	0x02, 0x03, 0x00, 0x00, 0x02, 0x06, 0x01, 0x00, 0x04, 0x0b, 0x08, 0x00, 0x09, 0x00, 0x00, 0x00
        /*0020*/ 	.byte	0x00, 0x00, 0x00, 0x00


//--------------------- .nv.info._Z16dejarCaerBloquesPiii --------------------------
	.section	.nv.info._Z16dejarCaerBloquesPiii,"",@"SHT_CUDA_INFO"
	.sectionflags	@""
	.align	4


	//----- nvinfo : EIATTR_CUDA_API_VERSION
	.align		4
        /*0000*/ 	.byte	0x04, 0x37
        /*0002*/ 	.short	(.L_46 - .L_45)
.L_45:
        /*0004*/ 	.word	0x00000082


	//----- nvinfo : EIATTR_KPARAM_INFO
	.align		4
.L_46:
        /*0008*/ 	.byte	0x04, 0x17
        /*000a*/ 	.short	(.L_48 - .L_47)
.L_47:
        /*000c*/ 	.word	0x00000000
        /*0010*/ 	.short	0x0002
        /*0012*/ 	.short	0x000c
        /*0014*/ 	.byte	0x00, 0xf0, 0x11, 0x00


	//----- nvinfo : EIATTR_KPARAM_INFO
	.align		4
.L_48:
        /*0018*/ 	.byte	0x04, 0x17
        /*001a*/ 	.short	(.L_50 - .L_49)
.L_49:
        /*001c*/ 	.word	0x00000000
        /*0020*/ 	.short	0x0001
        /*0022*/ 	.short	0x0008
        /*0024*/ 	.byte	0x00, 0xf0, 0x11, 0x00


	//----- nvinfo : EIATTR_KPARAM_INFO
	.align		4
.L_50:
        /*0028*/ 	.byte	0x04, 0x17
        /*002a*/ 	.short	(.L_52 - .L_51)
.L_51:
        /*002c*/ 	.word	0x00000000
        /*0030*/ 	.short	0x0000
        /*0032*/ 	.short	0x0000
        /*0034*/ 	.byte	0x00, 0xf5, 0x21, 0x00


	//----- nvinfo : EIATTR_SPARSE_MMA_MASK
	.align		4
.L_52:
        /*0038*/ 	.byte	0x03, 0x50
        /*003a*/ 	.short	0x0000


	//----- nvinfo : EIATTR_MAXREG_COUNT
	.align		4
        /*003c*/ 	.byte	0x03, 0x1b
        /*003e*/ 	.short	0x00ff


	//----- nvinfo : EIATTR_MERCURY_ISA_VERSION
	.align		4
        /*0040*/ 	.byte	0x03, 0x5f
        /*0042*/ 	.short	0x0101


	//----- nvinfo : EIATTR_VRC_CTA_INIT_COUNT
	.align		4
        /*0044*/ 	.byte	0x02, 0x4a
	.zero		1
	.zero		1


	//----- nvinfo : EIATTR_EXIT_INSTR_OFFSETS
	.align		4
        /*0048*/ 	.byte	0x04, 0x1c
        /*004a*/ 	.short	(.L_54 - .L_53)


	//   ....[0]....
.L_53:
        /*004c*/ 	.word	0x00000090


	//   ....[1]....
        /*0050*/ 	.word	0x000006a0


	//----- nvinfo : EIATTR_CRS_STACK_SIZE
	.align		4
.L_54:
        /*0054*/ 	.byte	0x04, 0x1e
        /*0056*/ 	.short	(.L_56 - .L_55)
.L_55:
        /*0058*/ 	.word	0x00000000


	//----- nvinfo : EIATTR_CBANK_PARAM_SIZE
	.align		4
.L_56:
        /*005c*/ 	.byte	0x03, 0x19
        /*005e*/ 	.short	0x0010


	//----- nvinfo : EIATTR_PARAM_CBANK
	.align		4
        /*0060*/ 	.byte	0x04, 0x0a
        /*0062*/ 	.short	(.L_58 - .L_57)
	.align		4
.L_57:
        /*0064*/ 	.word	index@(.nv.constant0._Z16dejarCaerBloquesPiii)
        /*0068*/ 	.short	0x0380
        /*006a*/ 	.short	0x0010


	//----- nvinfo : EIATTR_SW_WAR
	.align		4
.L_58:
        /*006c*/ 	.byte	0x04, 0x36
        /*006e*/ 	.short	(.L_60 - .L_59)
.L_59:
        /*0070*/ 	.word	0x00000008
.L_60:


//--------------------- .nv.info._Z10activarTNTPiiiii --------------------------
	.section	.nv.info._Z10activarTNTPiiiii,"",@"SHT_CUDA_INFO"
	.sectionflags	@""
	.align	4


	//----- nvinfo : EIATTR_CUDA_API_VERSION
	.align		4
        /*0000*/ 	.byte	0x04, 0x37
        /*0002*/ 	.short	(.L_62 - .L_61)
.L_61:
        /*0004*/ 	.word	0x00000082


	//----- nvinfo : EIATTR_KPARAM_INFO
	.align		4
.L_62:
        /*0008*/ 	.byte	0x04, 0x17
        /*000a*/ 	.short	(.L_64 - .L_63)
.L_63:
        /*000c*/ 	.word	0x00000000
        /*0010*/ 	.short	0x0004
        /*0012*/ 	.short	0x0014
        /*0014*/ 	.byte	0x00, 0xf0, 0x11, 0x00


	//----- nvinfo : EIATTR_KPARAM_INFO
	.align		4
.L_64:
        /*0018*/ 	.byte	0x04, 0x17
        /*001a*/ 	.short	(.L_66 - .L_65)
.L_65:
        /*001c*/ 	.word	0x00000000
        /*0020*/ 	.short	0x0003
        /*0022*/ 	.short	0x0010
        /*0024*/ 	.byte	0x00, 0xf0, 0x11, 0x00


	//----- nvinfo : EIATTR_KPARAM_INFO
	.align		4
.L_66:
        /*0028*/ 	.byte	0x04, 0x17
        /*002a*/ 	.short	(.L_68 - .L_67)
.L_67:
        /*002c*/ 	.word	0x00000000
        /*0030*/ 	.short	0x0002
        /*0032*/ 	.short	0x000c
        /*0034*/ 	.byte	0x00, 0xf0, 0x11, 0x00


	//----- nvinfo : EIATTR_KPARAM_INFO
	.align		4
.L_68:
        /*0038*/ 	.byte	0x04, 0x17
        /*003a*/ 	.short	(.L_70 - .L_69)
.L_69:
        /*003c*/ 	.word	0x00000000
        /*0040*/ 	.short	0x0001
        /*0042*/ 	.short	0x0008
        /*0044*/ 	.byte	0x00, 0xf0, 0x11, 0x00


	//----- nvinfo : EIATTR_KPARAM_INFO
	.align		4
.L_70:
        /*0048*/ 	.byte	0x04, 0x17
        /*004a*/ 	.short	(.L_72 - .L_71)
.L_71:
        /*004c*/ 	.word	0x00000000
        /*0050*/ 	.short	0x0000
        /*0052*/ 	.short	0x0000
        /*0054*/ 	.byte	0x00, 0xf5, 0x21, 0x00


	//----- nvinfo : EIATTR_SPARSE_MMA_MASK
	.align		4
.L_72:
        /*0058*/ 	.byte	0x03, 0x50
        /*005a*/ 	.short	0x0000


	//----- nvinfo : EIATTR_MAXREG_COUNT
	.align		4
        /*005c*/ 	.byte	0x03, 0x1b
        /*005e*/ 	.short	0x00ff


	//----- nvinfo : EIATTR_MERCURY_ISA_VERSION
	.align		4
        /*0060*/ 	.byte	0x03, 0x5f
        /*0062*/ 	.short	0x0101


	//----- nvinfo : EIATTR_VRC_CTA_INIT_COUNT
	.align		4
        /*0064*/ 	.byte	0x02, 0x4a
	.zero		1
	.zero		1


	//----- nvinfo : EIATTR_EXIT_INSTR_OFFSETS
	.align		4
        /*0068*/ 	.byte	0x04, 0x1c
        /*006a*/ 	.short	(.L_74 - .L_73)


	//   ....[0]....
.L_73:
        /*006c*/ 	.word	0x000000c0


	//   ....[1]....
        /*0070*/ 	.word	0x00000170


	//   ....[2]....
        /*0074*/ 	.word	0x000001d0


	//----- nvinfo : EIATTR_CBANK_PARAM_SIZE
	.align		4
.L_74:
        /*0078*/ 	.byte	0x03, 0x19
        /*007a*/ 	.short	0x0018


	//----- nvinfo : EIATTR_PARAM_CBANK
	.align		4
        /*007c*/ 	.byte	0x04, 0x0a
        /*007e*/ 	.short	(.L_76 - .L_75)
	.align		4
.L_75:
        /*0080*/ 	.word	index@(.nv.constant0._Z10activarTNTPiiiii)
        /*0084*/ 	.short	0x0380
        /*0086*/ 	.short	0x0018


	//----- nvinfo : EIATTR_SW_WAR
	.align		4
.L_76:
        /*0088*/ 	.byte	0x04, 0x36
        /*008a*/ 	.short	(.L_78 - .L_77)
.L_77:
        /*008c*/ 	.word	0x00000008
.L_78:


//--------------------- .nv.info._Z19activarRompecabezasPiiii --------------------------
	.section	.nv.info._Z19activarRompecabezasPiiii,"",@"SHT_CUDA_INFO"
	.sectionflags	@""
	.align	4


	//----- nvinfo : EIATTR_CUDA_API_VERSION
	.align		4
        /*0000*/ 	.byte	0x04, 0x37
        /*0002*/ 	.short	(.L_80 - .L_79)
.L_79:
        /*0004*/ 	.word	0x00000082


	//----- nvinfo : EIATTR_KPARAM_INFO
	.align		4
.L_80:
        /*0008*/ 	.byte	0x04, 0x17
        /*000a*/ 	.short	(.L_82 - .L_81)
.L_81:
        /*000c*/ 	.word	0x00000000
        /*0010*/ 	.short	0x0003
        /*0012*/ 	.short	0x0010
        /*0014*/ 	.byte	0x00, 0xf0, 0x11, 0x00


	//----- nvinfo : EIATTR_KPARAM_INFO
	.align		4
.L_82:
        /*0018*/ 	.byte	0x04, 0x17
        /*001a*/ 	.short	(.L_84 - .L_83)
.L_83:
        /*001c*/ 	.word	0x00000000
        /*0020*/ 	.short	0x0002
        /*0022*/ 	.short	0x000c
        /*0024*/ 	.byte	0x00, 0xf0, 0x11, 0x00


	//----- nvinfo : EIATTR_KPARAM_INFO
	.align		4
.L_84:
        /*0028*/ 	.byte	0x04, 0x17
        /*002a*/ 	.short	(.L_86 - .L_85)
.L_85:
        /*002c*/ 	.word	0x00000000
        /*0030*/ 	.short	0x0001
        /*0032*/ 	.short	0x0008
        /*0034*/ 	.byte	0x00, 0xf0, 0x11, 0x00


	//----- nvinfo : EIATTR_KPARAM_INFO
	.align		4
.L_86:
        /*0038*/ 	.byte	0x04, 0x17
        /*003a*/ 	.short	(.L_88 - .L_87)
.L_87:
        /*003c*/ 	.word	0x00000000
        /*0040*/ 	.short	0x0000
        /*0042*/ 	.short	0x0000
        /*0044*/ 	.byte	0x00, 0xf5, 0x21, 0x00


	//----- nvinfo : EIATTR_SPARSE_MMA_MASK
	.align		4
.L_88:
        /*0048*/ 	.byte	0x03, 0x50
        /*004a*/ 	.short	0x0000


	//----- nvinfo : EIATTR_MAXREG_COUNT
	.align		4
        /*004c*/ 	.byte	0x03, 0x1b
        /*004e*/ 	.short	0x00ff


	//----- nvinfo : EIATTR_MERCURY_ISA_VERSION
	.align		4
        /*0050*/ 	.byte	0x03, 0x5f
        /*0052*/ 	.short	0x0101


	//----- nvinfo : EIATTR_VRC_CTA_INIT_COUNT
	.align		4
        /*0054*/ 	.byte	0x02, 0x4a
	.zero		1
	.zero		1


	//----- nvinfo : EIATTR_EXIT_INSTR_OFFSETS
	.align		4
        /*0058*/ 	.byte	0x04, 0x1c
        /*005a*/ 	.short	(.L_90 - .L_89)


	//   ....[0]....
.L_89:
        /*005c*/ 	.word	0x00000090


	//   ....[1]....
        /*0060*/ 	.word	0x00000100


	//   ....[2]....
        /*0064*/ 	.word	0x00000120


	//----- nvinfo : EIATTR_CBANK_PARAM_SIZE
	.align		4
.L_90:
        /*0068*/ 	.byte	0x03, 0x19
        /*006a*/ 	.short	0x0014


	//----- nvinfo : EIATTR_PARAM_CBANK
	.align		4
        /*006c*/ 	.byte	0x04, 0x0a
        /*006e*/ 	.short	(.L_92 - .L_91)
	.align		4
.L_91:
        /*0070*/ 	.word	index@(.nv.constant0._Z19activarRompecabezasPiiii)
        /*0074*/ 	.short	0x0380
        /*0076*/ 	.short	0x0014


	//----- nvinfo : EIATTR_SW_WAR
	.align		4
.L_92:
        /*0078*/ 	.byte	0x04, 0x36
        /*007a*/ 	.short	(.L_94 - .L_93)
.L_93:
        /*007c*/ 	.word	0x00000008
.L_94:


//--------------------- .nv.info._Z12activarBombaPiibii --------------------------
	.section	.nv.info._Z12activarBombaPiibii,"",@"SHT_CUDA_INFO"
	.sectionflags	@""
	.align	4


	//----- nvinfo : EIATTR_CUDA_API_VERSION
	.align		4
        /*0000*/ 	.byte	0x04, 0x37
        /*0002*/ 	.short	(.L_96 - .L_95)
.L_95:
        /*0004*/ 	.word	0x00000082


	//----- nvinfo : EIATTR_KPARAM_INFO
	.align		4
.L_96:
        /*0008*/ 	.byte	0x04, 0x17
        /*000a*/ 	.short	(.L_98 - .L_97)
.L_97:
        /*000c*/ 	.word	0x00000000
        /*0010*/ 	.short	0x0004
        /*0012*/ 	.short	0x0014
        /*0014*/ 	.byte	0x00, 0xf0, 0x11, 0x00


	//----- nvinfo : EIATTR_KPARAM_INFO
	.align		4
.L_98:
        /*0018*/ 	.byte	0x04, 0x17
        /*001a*/ 	.short	(.L_100 - .L_99)
.L_99:
        /*001c*/ 	.word	0x00000000
        /*0020*/ 	.short	0x0003
        /*0022*/ 	.short	0x0010
        /*0024*/ 	.byte	0x00, 0xf0, 0x11, 0x00


	//----- nvinfo : EIATTR_KPARAM_INFO
	.align		4
.L_100:
        /*0028*/ 	.byte	0x04, 0x17
        /*002a*/ 	.short	(.L_102 - .L_101)
.L_101:
        /*002c*/ 	.word	0x00000000
        /*0030*/ 	.short	0x0002
        /*0032*/ 	.short	0x000c
        /*0034*/ 	.byte	0x00, 0xf0, 0x05, 0x00


	//----- nvinfo : EIATTR_KPARAM_INFO
	.align		4
.L_102:
        /*0038*/ 	.byte	0x04, 0x17
        /*003a*/ 	.short	(.L_104 - .L_103)
.L_103:
        /*003c*/ 	.word	0x00000000
        /*0040*/ 	.short	0x0001
        /*0042*/ 	.short	0x0008
        /*0044*/ 	.byte	0x00, 0xf0, 0x11, 0x00


	//----- nvinfo : EIATTR_KPARAM_INFO
	.align		4
.L_104:
        /*0048*/ 	.byte	0x04, 0x17
        /*004a*/ 	.short	(.L_106 - .L_105)
.L_105:
        /*004c*/ 	.word	0x00000000
        /*0050*/ 	.short	0x0000
        /*0052*/ 	.short	0x0000
        /*0054*/ 	.byte	0x00, 0xf5, 0x21, 0x00


	//----- nvinfo : EIATTR_SPARSE_MMA_MASK
	.align		4
.L_106:
        /*0058*/ 	.byte	0x03, 0x50
        /*005a*/ 	.short	0x0000


	//----- nvinfo : EIATTR_MAXREG_COUNT
	.align		4
        /*005c*/ 	.byte	0x03, 0x1b
        /*005e*/ 	.short	0x00ff


	//----- nvinfo : EIATTR_MERCURY_ISA_VERSION
	.align		4
        /*0060*/ 	.byte	0x03, 0x5f
        /*0062*/ 	.short	0x0101


	//----- nvinfo : EIATTR_VRC_CTA_INIT_COUNT
	.align		4
        /*0064*/ 	.byte	0x02, 0x4a
	.zero		1
	.zero		1


	//----- nvinfo : EIATTR_EXIT_INSTR_OFFSETS
	.align		4
        /*0068*/ 	.byte	0x04, 0x1c
        /*006a*/ 	.short	(.L_108 - .L_107)


	//   ....[0]....
.L_107:
        /*006c*/ 	.word	0x000000b0


	//   ....[1]....
        /*0070*/ 	.word	0x00000110


	//   ....[2]....
        /*0074*/ 	.word	0x00000160


	//   ....[3]....
        /*0078*/ 	.word	0x000001b0


	//----- nvinfo : EIATTR_CBANK_PARAM_SIZE
	.align		4
.L_108:
        /*007c*/ 	.byte	0x03, 0x19
        /*007e*/ 	.short	0x0018


	//----- nvinfo : EIATTR_PARAM_CBANK
	.align		4
        /*0080*/ 	.byte	0x04, 0x0a
        /*0082*/ 	.short	(.L_110 - .L_109)
	.align		4
.L_109:
        /*0084*/ 	.word	index@(.nv.constant0._Z12activarBombaPiibii)
        /*0088*/ 	.short	0x0380
        /*008a*/ 	.short	0x0018


	//----- nvinfo : EIATTR_SW_WAR
	.align		4
.L_110:
        /*008c*/ 	.byte	0x04, 0x36
        /*008e*/ 	.short	(.L_112 - .L_111)
.L_111:
        /*0090*/ 	.word	0x00000008
.L_112:


//--------------------- .nv.info._Z15eliminarBloquesPiiiii --------------------------
	.section	.nv.info._Z15eliminarBloquesPiiiii,"",@"SHT_CUDA_INFO"
	.sectionflags	@""
	.align	4


	//----- nvinfo : EIATTR_CUDA_API_VERSION
	.align		4
        /*0000*/ 	.byte	0x04, 0x37
        /*0002*/ 	.short	(.L_114 - .L_113)
.L_113:
        /*0004*/ 	.word	0x00000082


	//----- nvinfo : EIATTR_KPARAM_INFO
	.align		4
.L_114:
        /*0008*/ 	.byte	0x04, 0x17
        /*000a*/ 	.short	(.L_116 - .L_115)
.L_115:
        /*000c*/ 	.word	0x00000000
        /*0010*/ 	.short	0x0004
        /*0012*/ 	.short	0x0014
        /*0014*/ 	.byte	0x00, 0xf0, 0x11, 0x00


	//----- nvinfo : EIATTR_KPARAM_INFO
	.align		4
.L_116:
        /*0018*/ 	.byte	0x04, 0x17
        /*001a*/ 	.short	(.L_118 - .L_117)
.L_117:
        /*001c*/ 	.word	0x00000000
        /*0020*/ 	.short	0x0003
        /*0022*/ 	.short	0x0010
        /*0024*/ 	.byte	0x00, 0xf0, 0x11, 0x00


	//----- nvinfo : EIATTR_KPARAM_INFO
	.align		4
.L_118:
        /*0028*/ 	.byte	0x04, 0x17
        /*002a*/ 	.short	(.L_120 - .L_119)
.L_119:
        /*002c*/ 	.word	0x00000000
        /*0030*/ 	.short	0x0002
        /*0032*/ 	.short	0x000c
        /*0034*/ 	.byte	0x00, 0xf0, 0x11, 0x00


	//----- nvinfo : EIATTR_KPARAM_INFO
	.align		4
.L_120:
        /*0038*/ 	.byte	0x04, 0x17
        /*003a*/ 	.short	(.L_122 - .L_121)
.L_121:
        /*003c*/ 	.word	0x00000000
        /*0040*/ 	.short	0x0001
        /*0042*/ 	.short	0x0008
        /*0044*/ 	.byte	0x00, 0xf0, 0x11, 0x00


	//----- nvinfo : EIATTR_KPARAM_INFO
	.align		4
.L_122:
        /*0048*/ 	.byte	0x04, 0x17
        /*004a*/ 	.short	(.L_124 - .L_123)
.L_123:
        /*004c*/ 	.word	0x00000000
        /*0050*/ 	.short	0x0000
        /*0052*/ 	.short	0x0000
        /*0054*/ 	.byte	0x00, 0xf5, 0x21, 0x00


	//----- nvinfo : EIATTR_SPARSE_MMA_MASK
	.align		4
.L_124:
        /*0058*/ 	.byte	0x03, 0x50
        /*005a*/ 	.short	0x0000


	//----- nvinfo : EIATTR_MAXREG_COUNT
	.align		4
        /*005c*/ 	.byte	0x03, 0x1b
        /*005e*/ 	.short	0x00ff


	//----- nvinfo : EIATTR_NUM_BARRIERS
	.align		4
        /*0060*/ 	.byte	0x02, 0x4c
        /*0062*/ 	.byte	0x01
	.zero		1


	//----- nvinfo : EIATTR_MERCURY_ISA_VERSION
	.align		4
        /*0064*/ 	.byte	0x03, 0x5f
        /*0066*/ 	.short	0x0101


	//----- nvinfo : EIATTR_VRC_CTA_INIT_COUNT
	.align		4
        /*0068*/ 	.byte	0x02, 0x4a
	.zero		1
	.zero		1


	//----- nvinfo : EIATTR_EXIT_INSTR_OFFSETS
	.align		4
        /*006c*/ 	.byte	0x04, 0x1c
        /*006e*/ 	.short	(.L_126 - .L_125)


	//   ....[0]....
.L_125:
        /*0070*/ 	.word	0x000007c0


	//   ....[1]....
        /*0074*/ 	.word	0x00000a00


	//   ....[2]....
        /*0078*/ 	.word	0x00000c20


	//   ....[3]....
        /*007c*/ 	.word	0x00000d40


	//   ....[4]....
        /*0080*/ 	.word	0x00000e20


	//   ....[5]....
        /*0084*/ 	.word	0x00000e90


	//----- nvinfo : EIATTR_CRS_STACK_SIZE
	.align		4
.L_126:
        /*0088*/ 	.byte	0x04, 0x1e
        /*008a*/ 	.short	(.L_128 - .L_127)
.L_127:
        /*008c*/ 	.word	0x00000000


	//----- nvinfo : EIATTR_CBANK_PARAM_SIZE
	.align		4
.L_128:
        /*0090*/ 	.byte	0x03, 0x19
        /*0092*/ 	.short	0x0018


	//----- nvinfo : EIATTR_PARAM_CBANK
	.align		4
        /*0094*/ 	.byte	0x04, 0x0a
        /*0096*/ 	.short	(.L_130 - .L_129)
	.align		4
.L_129:
        /*0098*/ 	.word	index@(.nv.constant0._Z15eliminarBloquesPiiiii)
        /*009c*/ 	.short	0x0380
        /*009e*/ 	.short	0x0018


	//----- nvinfo : EIATTR_SW_WAR
	.align		4
.L_130:
        /*00a0*/ 	.byte	0x04, 0x36
        /*00a2*/ 	.short	(.L_132 - .L_131)
.L_131:
        /*00a4*/ 	.word	0x00000008
.L_132:


//--------------------- .nv.info._Z15rellenarTableroPiiiiP17curandStateXORWOW --------------------------
	.section	.nv.info._Z15rellenarTableroPiiiiP17curandStateXORWOW,"",@"SHT_CUDA_INFO"
	.sectionflags	@""
	.align	4


	//----- nvinfo : EIATTR_CUDA_API_VERSION
	.align		4
        /*0000*/ 	.byte	0x04, 0x37
        /*0002*/ 	.short	(.L_134 - .L_133)
.L_133:
        /*0004*/ 	.word	0x00000082


	//----- nvinfo : EIATTR_KPARAM_INFO
	.align		4
.L_134:
        /*0008*/ 	.byte	0x04, 0x17
        /*000a*/ 	.short	(.L_136 - .L_135)
.L_135:
        /*000c*/ 	.word	0x00000000
        /*0010*/ 	.short	0x0004
        /*0012*/ 	.short	0x0018
        /*0014*/ 	.byte	0x00, 0xf5, 0x21, 0x00


	//----- nvinfo : EIATTR_KPARAM_INFO
	.align		4
.L_136:
        /*0018*/ 	.byte	0x04, 0x17
        /*001a*/ 	.short	(.L_138 - .L_137)
.L_137:
        /*001c*/ 	.word	0x00000000
        /*0020*/ 	.short	0x0003
        /*0022*/ 	.short	0x0010
        /*0024*/ 	.byte	0x00, 0xf0, 0x11, 0x00


	//----- nvinfo : EIATTR_KPARAM_INFO
	.align		4
.L_138:
        /*0028*/ 	.byte	0x04, 0x17
        /*002a*/ 	.short	(.L_140 - .L_139)
.L_139:
        /*002c*/ 	.word	0x00000000
        /*0030*/ 	.short	0x0002
        /*0032*/ 	.short	0x000c
        /*0034*/ 	.byte	0x00, 0xf0, 0x11, 0x00


	//----- nvinfo : EIATTR_KPARAM_INFO
	.align		4
.L_140:
        /*0038*/ 	.byte	0x04, 0x17
        /*003a*/ 	.short	(.L_142 - .L_141)
.L_141:
        /*003c*/ 	.word	0x00000000
        /*0040*/ 	.short	0x0001
        /*0042*/ 	.short	0x0008
        /*0044*/ 	.byte	0x00, 0xf0, 0x11, 0x00


	//----- nvinfo : EIATTR_KPARAM_INFO
	.align		4
.L_142:
        /*0048*/ 	.byte	0x04, 0x17
        /*004a*/ 	.short	(.L_144 - .L_143)
.L_143:
        /*004c*/ 	.word	0x00000000
        /*0050*/ 	.short	0x0000
        /*0052*/ 	.short	0x0000
        /*0054*/ 	.byte	0x00, 0xf5, 0x21, 0x00


	//----- nvinfo : EIATTR_SPARSE_MMA_MASK
	.align		4
.L_144:
        /*0058*/ 	.byte	0x03, 0x50
        /*005a*/ 	.short	0x0000


	//----- nvinfo : EIATTR_MAXREG_COUNT
	.align		4
        /*005c*/ 	.byte	0x03, 0x1b
        /*005e*/ 	.short	0x00ff


	//----- nvinfo : EIATTR_MERCURY_ISA_VERSION
	.align		4
        /*0060*/ 	.byte	0x03, 0x5f
        /*0062*/ 	.short	0x0101


	//----- nvinfo : EIATTR_VRC_CTA_INIT_COUNT
	.align		4
        /*0064*/ 	.byte	0x02, 0x4a
	.zero		1
	.zero		1


	//----- nvinfo : EIATTR_EXIT_INSTR_OFFSETS
	.align		4
        /*0068*/ 	.byte	0x04, 0x1c
        /*006a*/ 	.short	(.L_146 - .L_145)


	//   ....[0]....
.L_145:
        /*006c*/ 	.word	0x00000ef0


	//   ....[1]....
        /*0070*/ 	.word	0x00000f60


	//   ....[2]....
        /*0074*/ 	.word	0x000011e0


	//----- nvinfo : EIATTR_CRS_STACK_SIZE
	.align		4
.L_146:
        /*0078*/ 	.byte	0x04, 0x1e
        /*007a*/ 	.short	(.L_148 - .L_147)
.L_147:
        /*007c*/ 	.word	0x00000000


	//----- nvinfo : EIATTR_CBANK_PARAM_SIZE
	.align		4
.L_148:
        /*0080*/ 	.byte	0x03, 0x19
        /*0082*/ 	.short	0x0020


	//----- nvinfo : EIATTR_PARAM_CBANK
	.align		4
        /*0084*/ 	.byte	0x04, 0x0a
        /*0086*/ 	.short	(.L_150 - .L_149)
	.align		4
.L_149:
        /*0088*/ 	.word	index@(.nv.constant0._Z15rellenarTableroPiiiiP17curandStateXORWOW)
        /*008c*/ 	.short	0x0380
        /*008e*/ 	.short	0x0020


	//----- nvinfo : EIATTR_SW_WAR
	.align		4
.L_150:
        /*0090*/ 	.byte	0x04, 0x36
        /*0092*/ 	.short	(.L_152 - .L_151)
.L_151:
        /*0094*/ 	.word	0x00000008
.L_152:


//--------------------- .nv.callgraph             --------------------------
	.section	.nv.callgraph,"",@"SHT_CUDA_CALLGRAPH"
	.align	4
	.sectionentsize	8
	.align		4
        /*0000*/ 	.word	0x00000000
	.align		4
        /*0004*/ 	.word	0xffffffff
	.align		4
        /*0008*/ 	.word	0x00000000
	.align		4
        /*000c*/ 	.word	0xfffffffe
	.align		4
        /*0010*/ 	.word	0x00000000
	.align		4
        /*0014*/ 	.word	0xfffffffd
	.align		4
        /*0018*/ 	.word	0x00000000
	.align		4
        /*001c*/ 	.word	0xfffffffc


//--------------------- .nv.constant4             --------------------------
	.section	.nv.constant4,"a",@progbits
	.align	8
	.align		8
.nv.constant4:
        /*0000*/ 	.dword	precalc_xorwow_matrix
	.align		8
        /*0008*/ 	.dword	precalc_xorwow_offset_matrix
	.align		8
        /*0010*/ 	.dword	mrg32k3aM1
	.align		8
        /*0018*/ 	.dword	mrg32k3aM2
	.align		8
        /*0020*/ 	.dword	mrg32k3aM1SubSeq
	.align		8
        /*0028*/ 	.dword	mrg32k3aM2SubSeq
	.align		8
        /*0030*/ 	.dword	mrg32k3aM1Seq
	.align		8
        /*0038*/ 	.dword	mrg32k3aM2Seq


//--------------------- .nv.constant3             --------------------------
	.section	.nv.constant3,"a",@progbits
	.align	8
.nv.constant3:
	.type		__cr_lgamma_table,@object
	.size		__cr_lgamma_table,(.L_8 - __cr_lgamma_table)
__cr_lgamma_table:
        /*0000*/ 	.byte	0x00, 0x00, 0x00, 0x00, 0x00, 0x00, 0x00, 0x00, 0x00, 0x00, 0x00, 0x00, 0x00, 0x00, 0x00, 0x00
        /*0010*/ 	.byte	0xef, 0x39, 0xfa, 0xfe, 0x42, 0x2e, 0xe6, 0x3f, 0x02, 0x20, 0x2a, 0xfa, 0x0b, 0xab, 0xfc, 0x3f
        /*0020*/ 	.byte	0xf9, 0x2c, 0x92, 0x7c, 0xa7, 0x6c, 0x09, 0x40, 0xc9, 0x79, 0x44, 0x3c, 0x64, 0x26, 0x13, 0x40
        /*0030*/ 	.byte	0xca, 0x01, 0xcf, 0x3a, 0x27, 0x51, 0x1a, 0x40, 0x30, 0xcc, 0x2d, 0xf3, 0xe1, 0x0c, 0x21, 0x40
        /*0040*/ 	.byte	0x0d, 0xb7, 0xfc, 0x82, 0x8e, 0x35, 0x25, 0x40
.L_8:


//--------------------- .text._Z16dejarCaerBloquesPiii --------------------------
	.section	.text._Z16dejarCaerBloquesPiii,"ax",@progbits
	.align	128
        .global         _Z16dejarCaerBloquesPiii
        .type           _Z16dejarCaerBloquesPiii,@function
        .size           _Z16dejarCaerBloquesPiii,(.L_x_39 - _Z16dejarCaerBloquesPiii)
        .other          _Z16dejarCaerBloquesPiii,@"STO_CUDA_ENTRY STV_DEFAULT"
_Z16dejarCaerBloquesPiii:
.text._Z16dejarCaerBloquesPiii:
[----:B------:R-:W-:Y:S01]  /*0000*/  LDC R1, c[0x0][0x37c] ;  /* 0x0000df00ff017b82 */ /* 0x000fe20000000800 */
[----:B------:R-:W0:Y:S07]  /*0010*/  S2R R0, SR_TID.X ;  /* 0x0000000000007919 */ /* 0x000e2e0000002100 */
[----:B------:R-:W0:Y:S08]  /*0020*/  S2UR UR4, SR_CTAID.X ;  /* 0x00000000000479c3 */ /* 0x000e300000002500 */
[----:B------:R-:W0:Y:S08]  /*0030*/  LDC R5, c[0x0][0x360] ;  /* 0x0000d800ff057b82 */ /* 0x000e300000000800 */
[----:B------:R-:W1:Y:S01]  /*0040*/  LDC.64 R2, c[0x0][0x388] ;  /* 0x0000e200ff027b82 */ /* 0x000e620000000a00 */
[----:B0-----:R-:W-:-:S02]  /*0050*/  IMAD R0, R5, UR4, R0 ;  /* 0x0000000405007c24 */ /* 0x001fc4000f8e0200 */
[----:B-1----:R-:W-:Y:S01]  /*0060*/  IMAD R5, R3, R2, RZ ;  /* 0x0000000203057224 */ /* 0x002fe200078e02ff */
[----:B------:R-:W-:-:S04]  /*0070*/  ISETP.GE.AND P0, PT, R2, 0x1, PT ;  /* 0x000000010200780c */ /* 0x000fc80003f06270 */
[----:B------:R-:W-:-:S13]  /*0080*/  ISETP.GE.OR P0, PT, R0, R5, !P0 ;  /* 0x000000050000720c */ /* 0x000fda0004706670 */
[----:B------:R-:W-:Y:S05]  /*0090*/  @P0 EXIT ;  /* 0x000000000000094d */ /* 0x000fea0003800000 */
[----:B------:R-:W-:Y:S01]  /*00a0*/  IABS R7, R3 ;  /* 0x0000000300077213 */ /* 0x000fe20000000000 */
[----:B------:R-:W0:Y:S01]  /*00b0*/  LDCU.64 UR6, c[0x0][0x358] ;  /* 0x00006b00ff0677ac */ /* 0x000e220008000a00 */
[----:B------:R-:W-:Y:S02]  /*00c0*/  ISETP.GE.AND P2, PT, R0, RZ, PT ;  /* 0x000000ff0000720c */ /* 0x000fe40003f46270 */
[----:B------:R-:W1:Y:S01]  /*00d0*/  I2F.RP R2, R7 ;  /* 0x0000000700027306 */ /* 0x000e620000209400 */
[----:B------:R-:W-:-:S07]  /*00e0*/  UMOV UR4, URZ ;  /* 0x000000ff00047c82 */ /* 0x000fce0008000000 */
[----:B-1----:R-:W1:Y:S02]  /*00f0*/  MUFU.RCP R2, R2 ;  /* 0x0000000200027308 */ /* 0x002e640000001000 */
[----:B-1----:R-:W-:-:S06]  /*0100*/  VIADD R4, R2, 0xffffffe ;  /* 0x0ffffffe02047836 */ /* 0x002fcc0000000000 */
[----:B------:R1:W2:Y:S02]  /*0110*/  F2I.FTZ.U32.TRUNC.NTZ R5, R4 ;  /* 0x0000000400057305 */ /* 0x0002a4000021f000 */
[----:B-1----:R-:W-:Y:S02]  /*0120*/  IMAD.MOV.U32 R4, RZ, RZ, RZ ;  /* 0x000000ffff047224 */ /* 0x002fe400078e00ff */
[----:B--2---:R-:W-:-:S04]  /*0130*/  IMAD.MOV R6, RZ, RZ, -R5 ;  /* 0x000000ffff067224 */ /* 0x004fc800078e0a05 */
[----:B------:R-:W-:Y:S01]  /*0140*/  IMAD R9, R6, R7, RZ ;  /* 0x0000000706097224 */ /* 0x000fe200078e02ff */
[----:B------:R-:W-:-:S03]  /*0150*/  IABS R6, R0 ;  /* 0x0000000000067213 */ /* 0x000fc60000000000 */
[----:B------:R-:W-:-:S06]  /*0160*/  IMAD.HI.U32 R5, R5, R9, R4 ;  /* 0x0000000905057227 */ /* 0x000fcc00078e0004 */
[----:B------:R-:W-:-:S05]  /*0170*/  IMAD.HI.U32 R5, R5, R6, RZ ;  /* 0x0000000605057227 */ /* 0x000fca00078e00ff */
[----:B------:R-:W-:-:S05]  /*0180*/  IADD3 R5, PT, PT, -R5, RZ, RZ ;  /* 0x000000ff05057210 */ /* 0x000fca0007ffe1ff */
[----:B------:R-:W-:-:S05]  /*0190*/  IMAD R2, R7, R5, R6 ;  /* 0x0000000507027224 */ /* 0x000fca00078e0206 */
[----:B------:R-:W-:-:S13]  /*01a0*/  ISETP.GT.U32.AND P0, PT, R7, R2, PT ;  /* 0x000000020700720c */ /* 0x000fda0003f04070 */
[----:B------:R-:W-:Y:S01]  /*01b0*/  @!P0 IMAD.IADD R2, R2, 0x1, -R7 ;  /* 0x0000000102028824 */ /* 0x000fe200078e0a07 */
[----:B------:R-:W-:-:S04]  /*01c0*/  ISETP.NE.AND P0, PT, R3, RZ, PT ;  /* 0x000000ff0300720c */ /* 0x000fc80003f05270 */
[----:B------:R-:W-:-:S13]  /*01d0*/  ISETP.GT.U32.AND P1, PT, R7, R2, PT ;  /* 0x000000020700720c */ /* 0x000fda0003f24070 */
[----:B------:R-:W-:-:S05]  /*01e0*/  @!P1 IMAD.IADD R2, R2, 0x1, -R7 ;  /* 0x0000000102029824 */ /* 0x000fca00078e0a07 */
[----:B------:R-:W-:-:S05]  /*01f0*/  MOV R0, R2 ;  /* 0x0000000200007202 */ /* 0x000fca0000000f00 */
[----:B------:R-:W-:Y:S01]  /*0200*/  @!P2 IMAD.MOV R0, RZ, RZ, -R0 ;  /* 0x000000ffff00a224 */ /* 0x000fe200078e0a00 */
[----:B0-----:R-:W-:-:S07]  /*0210*/  @!P0 LOP3.LUT R0, RZ, R3, RZ, 0x33, !PT ;  /* 0x00000003ff008212 */ /* 0x001fce00078e33ff */
.L_x_5:
[----:B0-----:R-:W0:Y:S01]  /*0220*/  LDC.64 R10, c[0x0][0x388] ;  /* 0x0000e200ff0a7b82 */ /* 0x001e220000000a00 */
[----:B-1----:R-:W1:Y:S02]  /*0230*/  LDCU.64 UR8, c[0x0][0x380] ;  /* 0x00007000ff0877ac */ /* 0x002e640008000a00 */
[----:B-1----:R-:W-:Y:S01]  /*0240*/  MOV R3, UR9 ;  /* 0x0000000900037c02 */ /* 0x002fe20008000f00 */
[----:B------:R-:W-:Y:S01]  /*0250*/  IMAD.U32 R2, RZ, RZ, UR8 ;  /* 0x00000008ff027e24 */ /* 0x000fe2000f8e00ff */
[----:B------:R-:W1:Y:S01]  /*0260*/  LDCU.64 UR8, c[0x0][0x380] ;  /* 0x00007000ff0877ac */ /* 0x000e620008000a00 */
[----:B0-----:R-:W-:-:S04]  /*0270*/  IMAD R9, R11, UR4, R0 ;  /* 0x000000040b097c24 */ /* 0x001fc8000f8e0200 */
[----:B------:R-:W-:-:S06]  /*0280*/  IMAD.WIDE R4, R9, 0x4, R2 ;  /* 0x0000000409047825 */ /* 0x000fcc00078e0202 */
[----:B------:R-:W2:Y:S01]  /*0290*/  LDG.E R4, desc[UR6][R4.64] ;  /* 0x0000000604047981 */ /* 0x000ea2000c1e1900 */
[----:B------:R-:W-:Y:S01]  /*02a0*/  UIADD3 UR4, UPT, UPT, UR4, 0x1, URZ ;  /* 0x0000000104047890 */ /* 0x000fe2000fffe0ff */
[----:B------:R-:W-:Y:S05]  /*02b0*/  BSSY.RECONVERGENT B0, `(.L_x_0) ;  /* 0x000003d000007945 */ /* 0x000fea0003800200 */
[----:B------:R-:W-:Y:S02]  /*02c0*/  ISETP.NE.AND P0, PT, R10, UR4, PT ;  /* 0x000000040a007c0c */ /* 0x000fe4000bf05270 */
[----:B--2---:R-:W-:-:S13]  /*02d0*/  ISETP.NE.AND P1, PT, R4, RZ, PT ;  /* 0x000000ff0400720c */ /* 0x004fda0003f25270 */
[----:B-1----:R-:W-:Y:S05]  /*02e0*/  @P1 BRA `(.L_x_1) ;  /* 0x0000000000e41947 */ /* 0x002fea0003800000 */
[----:B------:R-:W-:Y:S01]  /*02f0*/  IABS R4, R11 ;  /* 0x0000000b00047213 */ /* 0x000fe20000000000 */
[----:B------:R-:W-:Y:S01]  /*0300*/  IMAD.MOV.U32 R6, RZ, RZ, RZ ;  /* 0x000000ffff067224 */ /* 0x000fe200078e00ff */
[----:B------:R-:W-:Y:S01]  /*0310*/  MOV R10, R9 ;  /* 0x00000009000a7202 */ /* 0x000fe20000000f00 */
[----:B------:R-:W0:Y:S01]  /*0320*/  LDC R15, c[0x0][0x38c] ;  /* 0x0000e300ff0f7b82 */ /* 0x000e220000000800 */
[----:B------:R-:W1:Y:S01]  /*0330*/  I2F.RP R8, R4 ;  /* 0x0000000400087306 */ /* 0x000e620000209400 */
[----:B------:R-:W-:Y:S01]  /*0340*/  LOP3.LUT R13, RZ, R11, RZ, 0x33, !PT ;  /* 0x0000000bff0d7212 */ /* 0x000fe200078e33ff */
[----:B------:R-:W-:Y:S01]  /*0350*/  BSSY.RECONVERGENT B1, `(.L_x_2) ;  /* 0x0000030000017945 */ /* 0x000fe20003800200 */
[----:B------:R-:W-:-:S05]  /*0360*/  IABS R9, R10 ;  /* 0x0000000a00097213 */ /* 0x000fca0000000000 */
[----:B-1----:R-:W1:Y:S02]  /*0370*/  MUFU.RCP R8, R8 ;  /* 0x0000000800087308 */ /* 0x002e640000001000 */
[----:B-1----:R-:W-:-:S06]  /*0380*/  VIADD R12, R8, 0xffffffe ;  /* 0x0ffffffe080c7836 */ /* 0x002fcc0000000000 */
[----:B------:R-:W1:Y:S02]  /*0390*/  F2I.FTZ.U32.TRUNC.NTZ R7, R12 ;  /* 0x0000000c00077305 */ /* 0x000e64000021f000 */
[----:B-1----:R-:W-:-:S04]  /*03a0*/  IMAD.MOV R5, RZ, RZ, -R7 ;  /* 0x000000ffff057224 */ /* 0x002fc800078e0a07 */
[----:B------:R-:W-:-:S04]  /*03b0*/  IMAD R5, R5, R4, RZ ;  /* 0x0000000405057224 */ /* 0x000fc800078e02ff */
[----:B------:R-:W-:-:S04]  /*03c0*/  IMAD.HI.U32 R5, R7, R5, R6 ;  /* 0x0000000507057227 */ /* 0x000fc800078e0006 */
[----:B------:R-:W-:-:S04]  /*03d0*/  IMAD.MOV.U32 R7, RZ, RZ, R9 ;  /* 0x000000ffff077224 */ /* 0x000fc800078e0009 */
[----:B------:R-:W-:-:S05]  /*03e0*/  IMAD.HI.U32 R6, R5, R7, RZ ;  /* 0x0000000705067227 */ /* 0x000fca00078e00ff */
[----:B------:R-:W-:-:S05]  /*03f0*/  IADD3 R8, PT, PT, -R6, RZ, RZ ;  /* 0x000000ff06087210 */ /* 0x000fca0007ffe1ff */
[----:B------:R-:W-:-:S05]  /*0400*/  IMAD R7, R4, R8, R7 ;  /* 0x0000000804077224 */ /* 0x000fca00078e0207 */
[----:B------:R-:W-:-:S13]  /*0410*/  ISETP.GT.U32.AND P2, PT, R4, R7, PT ;  /* 0x000000070400720c */ /* 0x000fda0003f44070 */
[----:B------:R-:W-:Y:S02]  /*0420*/  @!P2 IMAD.IADD R7, R7, 0x1, -R4 ;  /* 0x000000010707a824 */ /* 0x000fe400078e0a04 */
[----:B------:R-:W-:-:S03]  /*0430*/  @!P2 VIADD R6, R6, 0x1 ;  /* 0x000000010606a836 */ /* 0x000fc60000000000 */
[----:B------:R-:W-:Y:S02]  /*0440*/  ISETP.GE.U32.AND P1, PT, R7, R4, PT ;  /* 0x000000040700720c */ /* 0x000fe40003f26070 */
[----:B------:R-:W-:-:S04]  /*0450*/  LOP3.LUT R7, R10, R11, RZ, 0x3c, !PT ;  /* 0x0000000b0a077212 */ /* 0x000fc800078e3cff */
[----:B------:R-:W-:-:S07]  /*0460*/  ISETP.GE.AND P3, PT, R7, RZ, PT ;  /* 0x000000ff0700720c */ /* 0x000fce0003f66270 */
[----:B------:R-:W-:Y:S02]  /*0470*/  @P1 IADD3 R6, PT, PT, R6, 0x1, RZ ;  /* 0x0000000106061810 */ /* 0x000fe40007ffe0ff */
[----:B------:R-:W-:-:S04]  /*0480*/  ISETP.NE.AND P1, PT, R11, RZ, PT ;  /* 0x000000ff0b00720c */ /* 0x000fc80003f25270 */
[----:B------:R-:W-:-:S05]  /*0490*/  @!P3 IMAD.MOV R6, RZ, RZ, -R6 ;  /* 0x000000ffff06b224 */ /* 0x000fca00078e0a06 */
[----:B------:R-:W-:-:S04]  /*04a0*/  SEL R6, R13, R6, !P1 ;  /* 0x000000060d067207 */ /* 0x000fc80004800000 */
[----:B------:R-:W-:-:S13]  /*04b0*/  ISETP.GE.AND P2, PT, R6, 0x1, PT ;  /* 0x000000010600780c */ /* 0x000fda0003f46270 */
[----:B0-----:R-:W-:Y:S05]  /*04c0*/  @!P2 BRA `(.L_x_3) ;  /* 0x000000000060a947 */ /* 0x001fea0003800000 */
.L_x_4:
[----:B------:R-:W-:Y:S01]  /*04d0*/  MOV R2, UR8 ;  /* 0x0000000800027c02 */ /* 0x000fe20008000f00 */
[----:B------:R-:W-:Y:S02]  /*04e0*/  IMAD.IADD R10, R10, 0x1, -R15 ;  /* 0x000000010a0a7824 */ /* 0x000fe400078e0a0f */
[----:B------:R-:W-:Y:S02]  /*04f0*/  IMAD.U32 R3, RZ, RZ, UR9 ;  /* 0x00000009ff037e24 */ /* 0x000fe4000f8e00ff */
[----:B0-----:R-:W-:-:S05]  /*0500*/  IMAD.WIDE R6, R10, 0x4, R2 ;  /* 0x000000040a067825 */ /* 0x001fca00078e0202 */
[----:B------:R-:W2:Y:S01]  /*0510*/  LDG.E R11, desc[UR6][R6.64] ;  /* 0x00000006060b7981 */ /* 0x000ea2000c1e1900 */
[----:B------:R-:W-:Y:S02]  /*0520*/  IABS R8, R10 ;  /* 0x0000000a00087213 */ /* 0x000fe40000000000 */
[----:B------:R-:W-:-:S03]  /*0530*/  IABS R14, R15 ;  /* 0x0000000f000e7213 */ /* 0x000fc60000000000 */
[----:B------:R-:W-:-:S04]  /*0540*/  IMAD.HI.U32 R12, R5, R8, RZ ;  /* 0x00000008050c7227 */ /* 0x000fc800078e00ff */
[----:B------:R-:W-:-:S04]  /*0550*/  IMAD.MOV R9, RZ, RZ, -R12 ;  /* 0x000000ffff097224 */ /* 0x000fc800078e0a0c */
[----:B------:R-:W-:Y:S01]  /*0560*/  IMAD R9, R14, R9, R8 ;  /* 0x000000090e097224 */ /* 0x000fe200078e0208 */
[----:B------:R-:W-:-:S04]  /*0570*/  LOP3.LUT R8, R10, R15, RZ, 0x3c, !PT ;  /* 0x0000000f0a087212 */ /* 0x000fc800078e3cff */
[----:B------:R-:W-:Y:S02]  /*0580*/  ISETP.GT.U32.AND P3, PT, R4, R9, PT ;  /* 0x000000090400720c */ /* 0x000fe40003f64070 */
[----:B------:R-:W-:-:S11]  /*0590*/  ISETP.GE.AND P4, PT, R8, RZ, PT ;  /* 0x000000ff0800720c */ /* 0x000fd60003f86270 */
[----:B------:R-:W-:Y:S01]  /*05a0*/  @!P3 IADD3 R9, PT, PT, R9, -R14, RZ ;  /* 0x8000000e0909b210 */ /* 0x000fe20007ffe0ff */
[----:B------:R-:W-:-:S03]  /*05b0*/  @!P3 VIADD R12, R12, 0x1 ;  /* 0x000000010c0cb836 */ /* 0x000fc60000000000 */
[----:B------:R-:W-:Y:S01]  /*05c0*/  ISETP.GE.U32.AND P2, PT, R9, R4, PT ;  /* 0x000000040900720c */ /* 0x000fe20003f46070 */
[----:B------:R-:W-:-:S12]  /*05d0*/  IMAD.WIDE R8, R15, 0x4, R6 ;  /* 0x000000040f087825 */ /* 0x000fd800078e0206 */
[----:B------:R-:W-:-:S05]  /*05e0*/  @P2 VIADD R12, R12, 0x1 ;  /* 0x000000010c0c2836 */ /* 0x000fca0000000000 */
[----:B------:R-:W-:-:S04]  /*05f0*/  @!P4 IADD3 R12, PT, PT, -R12, RZ, RZ ;  /* 0x000000ff0c0cc210 */ /* 0x000fc80007ffe1ff */
[----:B------:R-:W-:-:S04]  /*0600*/  SEL R12, R13, R12, !P1 ;  /* 0x0000000c0d0c7207 */ /* 0x000fc80004800000 */
[----:B------:R-:W-:Y:S01]  /*0610*/  ISETP.GT.AND P2, PT, R12, RZ, PT ;  /* 0x000000ff0c00720c */ /* 0x000fe20003f44270 */
[----:B--2---:R0:W-:Y:S04]  /*0620*/  STG.E desc[UR6][R8.64], R11 ;  /* 0x0000000b08007986 */ /* 0x0041e8000c101906 */
[----:B------:R0:W-:Y:S08]  /*0630*/  STG.E desc[UR6][R6.64], RZ ;  /* 0x000000ff06007986 */ /* 0x0001f0000c101906 */
[----:B------:R-:W-:Y:S05]  /*0640*/  @P2 BRA `(.L_x_4) ;  /* 0xfffffffc00a02947 */ /* 0x000fea000383ffff */
.L_x_3:
[----:B------:R-:W-:Y:S05]  /*0650*/  BSYNC.RECONVERGENT B1 ;  /* 0x0000000000017941 */ /* 0x000fea0003800200 */
.L_x_2:
[----:B------:R-:W-:-:S05]  /*0660*/  IMAD.WIDE R2, R10, 0x4, R2 ;  /* 0x000000040a027825 */ /* 0x000fca00078e0202 */
[----:B------:R1:W-:Y:S02]  /*0670*/  STG.E desc[UR6][R2.64], RZ ;  /* 0x000000ff02007986 */ /* 0x0003e4000c101906 */
.L_x_1:
[----:B------:R-:W-:Y:S05]  /*0680*/  BSYNC.RECONVERGENT B0 ;  /* 0x0000000000007941 */ /* 0x000fea0003800200 */
.L_x_0:
[----:B------:R-:W-:Y:S05]  /*0690*/  @P0 BRA `(.L_x_5) ;  /* 0xfffffff800e00947 */ /* 0x000fea000383ffff */
[----:B------:R-:W-:Y:S05]  /*06a0*/  EXIT ;  /* 0x000000000000794d */ /* 0x000fea0003800000 */
.L_x_6:
[----:B------:R-:W-:-:S00]  /*06b0*/  BRA `(.L_x_6) ;  /* 0xfffffffc00fc7947 */ /* 0x000fc0000383ffff */
[----:B------:R-:W-:-:S00]  /*06c0*/  NOP ;  /* 0x0000000000007918 */ /* 0x000fc00000000000 */
        /* <DEDUP_REMOVED lines=11> */
.L_x_39:


//--------------------- .text._Z10activarTNTPiiiii --------------------------
	.section	.text._Z10activarTNTPiiiii,"ax",@progbits
	.align	128
        .global         _Z10activarTNTPiiiii
        .type           _Z10activarTNTPiiiii,@function
        .size           _Z10activarTNTPiiiii,(.L_x_40 - _Z10activarTNTPiiiii)
        .other          _Z10activarTNTPiiiii,@"STO_CUDA_ENTRY STV_DEFAULT"
_Z10activarTNTPiiiii:
.text._Z10activarTNTPiiiii:
[----:B------:R-:W-:Y:S01]  /*0000*/  LDC R1, c[0x0][0x37c] ;  /* 0x0000df00ff017b82 */ /* 0x000fe20000000800 */
[----:B------:R-:W0:Y:S07]  /*0010*/  S2R R3, SR_TID.X ;  /* 0x0000000000037919 */ /* 0x000e2e0000002100 */
[----:B------:R-:W0:Y:S01]  /*0020*/  S2UR UR5, SR_CTAID.X ;  /* 0x00000000000579c3 */ /* 0x000e220000002500 */
[----:B------:R-:W1:Y:S01]  /*0030*/  LDCU.64 UR6, c[0x0][0x390] ;  /* 0x00007200ff0677ac */ /* 0x000e620008000a00 */
[----:B------:R-:W2:Y:S06]  /*0040*/  S2R R2, SR_TID.Y ;  /* 0x0000000000027919 */ /* 0x000eac0000002200 */
[----:B------:R-:W0:Y:S08]  /*0050*/  LDC R0, c[0x0][0x360] ;  /* 0x0000d800ff007b82 */ /* 0x000e300000000800 */
[----:B------:R-:W2:Y:S01]  /*0060*/  S2UR UR8, SR_CTAID.Y ;  /* 0x00000000000879c3 */ /* 0x000ea20000002600 */
[----:B-1----:R-:W-:-:S07]  /*0070*/  UIMAD UR4, UR7, UR6, URZ ;  /* 0x00000006070472a4 */ /* 0x002fce000f8e02ff */
[----:B------:R-:W2:Y:S01]  /*0080*/  LDC R5, c[0x0][0x364] ;  /* 0x0000d900ff057b82 */ /* 0x000ea20000000800 */
[----:B0-----:R-:W-:-:S05]  /*0090*/  IMAD R0, R0, UR5, R3 ;  /* 0x0000000500007c24 */ /* 0x001fca000f8e0203 */
[----:B------:R-:W-:Y:S01]  /*00a0*/  ISETP.GE.AND P0, PT, R0, UR4, PT ;  /* 0x0000000400007c0c */ /* 0x000fe2000bf06270 */
[----:B--2---:R-:W-:-:S12]  /*00b0*/  IMAD R5, R5, UR8, R2 ;  /* 0x0000000805057c24 */ /* 0x004fd8000f8e0202 */
[----:B------:R-:W-:Y:S05]  /*00c0*/  @P0 EXIT ;  /* 0x000000000000094d */ /* 0x000fea0003800000 */
[----:B------:R-:W0:Y:S02]  /*00d0*/  LDCU.64 UR8, c[0x0][0x388] ;  /* 0x00007100ff0877ac */ /* 0x000e240008000a00 */
[----:B0-----:R-:W-:Y:S02]  /*00e0*/  UIADD3 UR6, UPT, UPT, UR9, 0x2, URZ ;  /* 0x0000000209067890 */ /* 0x001fe4000fffe0ff */
[----:B------:R-:W-:Y:S02]  /*00f0*/  UIADD3 UR10, UPT, UPT, UR8, 0x2, URZ ;  /* 0x00000002080a7890 */ /* 0x000fe4000fffe0ff */
[----:B------:R-:W-:Y:S02]  /*0100*/  UIADD3 UR4, UPT, UPT, UR9, -0x2, URZ ;  /* 0xfffffffe09047890 */ /* 0x000fe4000fffe0ff */
[----:B------:R-:W-:Y:S01]  /*0110*/  UIADD3 UR5, UPT, UPT, UR8, -0x2, URZ ;  /* 0xfffffffe08057890 */ /* 0x000fe2000fffe0ff */
[----:B------:R-:W-:Y:S02]  /*0120*/  ISETP.GT.AND P0, PT, R0, UR6, PT ;  /* 0x0000000600007c0c */ /* 0x000fe4000bf04270 */
[----:B------:R-:W-:-:S02]  /*0130*/  ISETP.GT.AND P1, PT, R5, UR10, PT ;  /* 0x0000000a05007c0c */ /* 0x000fc4000bf24270 */
[----:B------:R-:W-:Y:S02]  /*0140*/  ISETP.GE.AND P0, PT, R0, UR4, !P0 ;  /* 0x0000000400007c0c */ /* 0x000fe4000c706270 */
[----:B------:R-:W-:-:S04]  /*0150*/  ISETP.GE.AND P1, PT, R5, UR5, !P1 ;  /* 0x0000000505007c0c */ /* 0x000fc8000cf26270 */
[----:B------:R-:W-:-:S13]  /*0160*/  PLOP3.LUT P0, PT, P0, P1, PT, 0x80, 0x8 ;  /* 0x000000000008781c */ /* 0x000fda0000703070 */
[----:B------:R-:W-:Y:S05]  /*0170*/  @!P0 EXIT ;  /* 0x000000000000894d */ /* 0x000fea0003800000 */
[----:B------:R-:W0:Y:S01]  /*0180*/  LDC.64 R2, c[0x0][0x380] ;  /* 0x0000e000ff027b82 */ /* 0x000e220000000a00 */
[----:B------:R-:W1:Y:S01]  /*0190*/  LDCU.64 UR4, c[0x0][0x358] ;  /* 0x00006b00ff0477ac */ /* 0x000e620008000a00 */
[----:B------:R-:W-:-:S04]  /*01a0*/  IMAD R5, R0, UR7, R5 ;  /* 0x0000000700057c24 */ /* 0x000fc8000f8e0205 */
[----:B0-----:R-:W-:-:S05]  /*01b0*/  IMAD.WIDE R2, R5, 0x4, R2 ;  /* 0x0000000405027825 */ /* 0x001fca00078e0202 */
[----:B-1----:R-:W-:Y:S01]  /*01c0*/  STG.E desc[UR4][R2.64], RZ ;  /* 0x000000ff02007986 */ /* 0x002fe2000c101904 */
[----:B------:R-:W-:Y:S05]  /*01d0*/  EXIT ;  /* 0x000000000000794d */ /* 0x000fea0003800000 */
.L_x_7:
        /* <DEDUP_REMOVED lines=10> */
.L_x_40:


//--------------------- .text._Z19activarRompecabezasPiiii --------------------------
	.section	.text._Z19activarRompecabezasPiiii,"ax",@progbits
	.align	128
        .global         _Z19activarRompecabezasPiiii
        .type           _Z19activarRompecabezasPiiii,@function
        .size           _Z19activarRompecabezasPiiii,(.L_x_41 - _Z19activarRompecabezasPiiii)
        .other          _Z19activarRompecabezasPiiii,@"STO_CUDA_ENTRY STV_DEFAULT"
_Z19activarRompecabezasPiiii:
.text._Z19activarRompecabezasPiiii:
[----:B------:R-:W-:Y:S01]  /*0000*/  LDC R1, c[0x0][0x37c] ;  /* 0x0000df00ff017b82 */ /* 0x000fe20000000800 */
[----:B------:R-:W0:Y:S07]  /*0010*/  S2R R0, SR_TID.X ;  /* 0x0000000000007919 */ /* 0x000e2e0000002100 */
[----:B------:R-:W0:Y:S01]  /*0020*/  S2UR UR6, SR_CTAID.X ;  /* 0x00000000000679c3 */ /* 0x000e220000002500 */
[----:B------:R-:W1:Y:S01]  /*0030*/  LDCU UR4, c[0x0][0x390] ;  /* 0x00007200ff0477ac */ /* 0x000e620008000800 */
[----:B------:R-:W1:Y:S06]  /*0040*/  LDCU UR5, c[0x0][0x38c] ;  /* 0x00007180ff0577ac */ /* 0x000e6c0008000800 */
[----:B------:R-:W0:Y:S01]  /*0050*/  LDC R5, c[0x0][0x360] ;  /* 0x0000d800ff057b82 */ /* 0x000e220000000800 */
[----:B-1----:R-:W-:Y:S01]  /*0060*/  UIMAD UR4, UR4, UR5, URZ ;  /* 0x00000005040472a4 */ /* 0x002fe2000f8e02ff */
[----:B0-----:R-:W-:-:S05]  /*0070*/  IMAD R5, R5, UR6, R0 ;  /* 0x0000000605057c24 */ /* 0x001fca000f8e0200 */
[----:B------:R-:W-:-:S13]  /*0080*/  ISETP.GE.AND P0, PT, R5, UR4, PT ;  /* 0x0000000405007c0c */ /* 0x000fda000bf06270 */
[----:B------:R-:W-:Y:S05]  /*0090*/  @P0 EXIT ;  /* 0x000000000000094d */ /* 0x000fea0003800000 */
[----:B------:R-:W0:Y:S01]  /*00a0*/  LDC.64 R2, c[0x0][0x380] ;  /* 0x0000e000ff027b82 */ /* 0x000e220000000a00 */
[----:B------:R-:W1:Y:S01]  /*00b0*/  LDCU.64 UR4, c[0x0][0x358] ;  /* 0x00006b00ff0477ac */ /* 0x000e620008000a00 */
[----:B------:R-:W2:Y:S01]  /*00c0*/  LDCU UR6, c[0x0][0x388] ;  /* 0x00007100ff0677ac */ /* 0x000ea20008000800 */
[----:B0-----:R-:W-:-:S05]  /*00d0*/  IMAD.WIDE R2, R5, 0x4, R2 ;  /* 0x0000000405027825 */ /* 0x001fca00078e0202 */
[----:B-1----:R-:W2:Y:S02]  /*00e0*/  LDG.E R0, desc[UR4][R2.64] ;  /* 0x0000000402007981 */ /* 0x002ea4000c1e1900 */
[----:B--2---:R-:W-:-:S13]  /*00f0*/  ISETP.NE.AND P0, PT, R0, UR6, PT ;  /* 0x0000000600007c0c */ /* 0x004fda000bf05270 */
[----:B------:R-:W-:Y:S05]  /*0100*/  @P0 EXIT ;  /* 0x000000000000094d */ /* 0x000fea0003800000 */
[----:B------:R-:W-:Y:S01]  /*0110*/  STG.E desc[UR4][R2.64], RZ ;  /* 0x000000ff02007986 */ /* 0x000fe2000c101904 */
[----:B------:R-:W-:Y:S05]  /*0120*/  EXIT ;  /* 0x000000000000794d */ /* 0x000fea0003800000 */
.L_x_8:
        /* <DEDUP_REMOVED lines=13> */
.L_x_41:


//--------------------- .text._Z12activarBombaPiibii --------------------------
	.section	.text._Z12activarBombaPiibii,"ax",@progbits
	.align	128
        .global         _Z12activarBombaPiibii
        .type           _Z12activarBombaPiibii,@function
        .size           _Z12activarBombaPiibii,(.L_x_42 - _Z12activarBombaPiibii)
        .other          _Z12activarBombaPiibii,@"STO_CUDA_ENTRY STV_DEFAULT"
_Z12activarBombaPiibii:
.text._Z12activarBombaPiibii:
[----:B------:R-:W-:Y:S01]  /*0000*/  LDC R1, c[0x0][0x37c] ;  /* 0x0000df00ff017b82 */ /* 0x000fe20000000800 */
[----:B------:R-:W0:Y:S01]  /*0010*/  LDCU.U8 UR4, c[0x0][0x38c] ;  /* 0x00007180ff0477ac */ /* 0x000e220008000000 */
[----:B------:R-:W1:Y:S01]  /*0020*/  S2R R5, SR_TID.X ;  /* 0x0000000000057919 */ /* 0x000e620000002100 */
[----:B0-----:R-:W-:-:S04]  /*0030*/  UPRMT UR4, UR4, 0x8880, URZ ;  /* 0x0000888004047896 */ /* 0x001fc800080000ff */
[----:B------:R-:W-:-:S07]  /*0040*/  UISETP.NE.AND UP0, UPT, UR4, URZ, UPT ;  /* 0x000000ff0400728c */ /* 0x000fce000bf05270 */
[----:B------:R-:W0:Y:S02]  /*0050*/  LDCU.64 UR4, c[0x0][0x358] ;  /* 0x00006b00ff0477ac */ /* 0x000e240008000a00 */
[----:B------:R-:W-:Y:S05]  /*0060*/  BRA.U !UP0, `(.L_x_9) ;  /* 0x00000001082c7547 */ /* 0x000fea000b800000 */
[----:B------:R-:W1:Y:S01]  /*0070*/  LDCU UR6, c[0x0][0x388] ;  /* 0x00007100ff0677ac */ /* 0x000e620008000800 */
[----:B------:R-:W2:Y:S01]  /*0080*/  LDCU UR7, c[0x0][0x390] ;  /* 0x00007200ff0777ac */ /* 0x000ea20008000800 */
[----:B-1----:R-:W-:-:S04]  /*0090*/  VIMNMX R0, PT, PT, R5, UR6, !PT ;  /* 0x0000000605007c48 */ /* 0x002fc8000ffe0100 */
[----:B--2---:R-:W-:-:S13]  /*00a0*/  ISETP.GE.AND P0, PT, R0, UR7, PT ;  /* 0x0000000700007c0c */ /* 0x004fda000bf06270 */
[----:B0-----:R-:W-:Y:S05]  /*00b0*/  @P0 EXIT ;  /* 0x000000000000094d */ /* 0x001fea0003800000 */
[----:B------:R-:W0:Y:S08]  /*00c0*/  LDC R0, c[0x0][0x394] ;  /* 0x0000e500ff007b82 */ /* 0x000e300000000800 */
[----:B------:R-:W1:Y:S01]  /*00d0*/  LDC.64 R2, c[0x0][0x380] ;  /* 0x0000e000ff027b82 */ /* 0x000e620000000a00 */
[----:B0-----:R-:W-:-:S04]  /*00e0*/  IMAD R5, R0, UR6, R5 ;  /* 0x0000000600057c24 */ /* 0x001fc8000f8e0205 */
[----:B-1----:R-:W-:-:S05]  /*00f0*/  IMAD.WIDE R2, R5, 0x4, R2 ;  /* 0x0000000405027825 */ /* 0x002fca00078e0202 */
[----:B------:R-:W-:Y:S01]  /*0100*/  STG.E desc[UR4][R2.64], RZ ;  /* 0x000000ff02007986 */ /* 0x000fe2000c101904 */
[----:B------:R-:W-:Y:S05]  /*0110*/  EXIT ;  /* 0x000000000000794d */ /* 0x000fea0003800000 */
.L_x_9:
[----:B------:R-:W2:Y:S01]  /*0120*/  LDC R4, c[0x0][0x394] ;  /* 0x0000e500ff047b82 */ /* 0x000ea20000000800 */
[----:B------:R-:W1:Y:S02]  /*0130*/  LDCU UR6, c[0x0][0x388] ;  /* 0x00007100ff0677ac */ /* 0x000e640008000800 */
[----:B-1----:R-:W-:-:S04]  /*0140*/  VIMNMX R0, PT, PT, R5, UR6, !PT ;  /* 0x0000000605007c48 */ /* 0x002fc8000ffe0100 */
[----:B--2---:R-:W-:-:S13]  /*0150*/  ISETP.GE.AND P0, PT, R0, R4, PT ;  /* 0x000000040000720c */ /* 0x004fda0003f06270 */
[----:B0-----:R-:W-:Y:S05]  /*0160*/  @P0 EXIT ;  /* 0x000000000000094d */ /* 0x001fea0003800000 */
[----:B------:R-:W0:Y:S01]  /*0170*/  LDC.64 R2, c[0x0][0x380] ;  /* 0x0000e000ff027b82 */ /* 0x000e220000000a00 */
[----:B------:R-:W-:-:S04]  /*0180*/  IMAD R5, R5, R4, UR6 ;  /* 0x0000000605057e24 */ /* 0x000fc8000f8e0204 */
[----:B0-----:R-:W-:-:S05]  /*0190*/  IMAD.WIDE R2, R5, 0x4, R2 ;  /* 0x0000000405027825 */ /* 0x001fca00078e0202 */
[----:B------:R-:W-:Y:S01]  /*01a0*/  STG.E desc[UR4][R2.64], RZ ;  /* 0x000000ff02007986 */ /* 0x000fe2000c101904 */
[----:B------:R-:W-:Y:S05]  /*01b0*/  EXIT ;  /* 0x000000000000794d */ /* 0x000fea0003800000 */
.L_x_10:
        /* <DEDUP_REMOVED lines=12> */
.L_x_42:


//--------------------- .text._Z15eliminarBloquesPiiiii --------------------------
	.section	.text._Z15eliminarBloquesPiiiii,"ax",@progbits
	.align	128
        .global         _Z15eliminarBloquesPiiiii
        .type           _Z15eliminarBloquesPiiiii,@function
        .size           _Z15eliminarBloquesPiiiii,(.L_x_43 - _Z15eliminarBloquesPiiiii)
        .other          _Z15eliminarBloquesPiiiii,@"STO_CUDA_ENTRY STV_DEFAULT"
_Z15eliminarBloquesPiiiii:
.text._Z15eliminarBloquesPiiiii:
[----:B------:R-:W-:Y:S08]  /*0000*/  LDC R1, c[0x0][0x37c] ;  /* 0x0000df00ff017b82 */ /* 0x000ff00000000800 */
[----:B------:R-:W0:Y:S01]  /*0010*/  LDC.64 R10, c[0x0][0x390] ;  /* 0x0000e400ff0a7b82 */ /* 0x000e220000000a00 */
[----:B------:R-:W1:Y:S01]  /*0020*/  LDCU.64 UR4, c[0x0][0x380] ;  /* 0x00007000ff0477ac */ /* 0x000e620008000a00 */
[----:B------:R-:W2:Y:S06]  /*0030*/  LDCU.64 UR10, c[0x0][0x358] ;  /* 0x00006b00ff0a77ac */ /* 0x000eac0008000a00 */
[----:B------:R-:W0:Y:S01]  /*0040*/  LDC.64 R12, c[0x0][0x388] ;  /* 0x0000e200ff0c7b82 */ /* 0x000e220000000a00 */
[----:B-1----:R-:W-:-:S02]  /*0050*/  MOV R2, UR4 ;  /* 0x0000000400027c02 */ /* 0x002fc40008000f00 */
[----:B------:R-:W-:Y:S01]  /*0060*/  MOV R3, UR5 ;  /* 0x0000000500037c02 */ /* 0x000fe20008000f00 */
[----:B0-----:R-:W-:-:S04]  /*0070*/  IMAD R9, R10, R12, R11 ;  /* 0x0000000c0a097224 */ /* 0x001fc800078e020b */
[----:B------:R-:W-:-:S05]  /*0080*/  IMAD.WIDE R8, R9, 0x4, R2 ;  /* 0x0000000409087825 */ /* 0x000fca00078e0202 */
[----:B--2---:R0:W5:Y:S01]  /*0090*/  LDG.E R0, desc[UR10][R8.64] ;  /* 0x0000000a08007981 */ /* 0x004162000c1e1900 */
[----:B------:R-:W1:Y:S01]  /*00a0*/  S2UR UR4, SR_CTAID.X ;  /* 0x00000000000479c3 */ /* 0x000e620000002500 */
[----:B------:R-:W-:Y:S01]  /*00b0*/  IMAD R6, R12, R13, RZ ;  /* 0x0000000d0c067224 */ /* 0x000fe200078e02ff */
[----:B------:R-:W2:Y:S01]  /*00c0*/  LDCU UR5, c[0x0][0x390] ;  /* 0x00007200ff0577ac */ /* 0x000ea20008000800 */
[----:B------:R-:W3:Y:S01]  /*00d0*/  S2R R4, SR_TID.X ;  /* 0x0000000000047919 */ /* 0x000ee20000002100 */
[----:B------:R-:W-:Y:S01]  /*00e0*/  BSSY.RECONVERGENT B0, `(.L_x_11) ;  /* 0x0000069000007945 */ /* 0x000fe20003800200 */
[----:B-1----:R-:W-:Y:S01]  /*00f0*/  ISETP.NE.AND P0, PT, R10, UR4, PT ;  /* 0x000000040a007c0c */ /* 0x002fe2000bf05270 */
[----:B---3--:R-:W-:-:S05]  /*0100*/  IMAD R5, R4, UR4, RZ ;  /* 0x0000000404057c24 */ /* 0x008fca000f8e02ff */
[----:B------:R-:W-:-:S13]  /*0110*/  ISETP.GE.OR P0, PT, R5, R6, P0 ;  /* 0x000000060500720c */ /* 0x000fda0000706670 */
[----:B0-2---:R-:W-:Y:S05]  /*0120*/  @P0 BRA `(.L_x_12) ;  /* 0x0000000400900947 */ /* 0x005fea0003800000 */
[----:B------:R-:W-:Y:S01]  /*0130*/  ISETP.GE.AND P0, PT, R11, 0x1, PT ;  /* 0x000000010b00780c */ /* 0x000fe20003f06270 */
[----:B------:R-:W0:-:S12]  /*0140*/  LDCU UR4, c[0x0][0x394] ;  /* 0x00007280ff0477ac */ /* 0x000e180008000800 */
[----:B------:R-:W-:Y:S05]  /*0150*/  @!P0 BRA `(.L_x_13) ;  /* 0x00000000003c8947 */ /* 0x000fea0003800000 */
[----:B------:R-:W-:Y:S01]  /*0160*/  IMAD R7, R10, R12, -0x1 ;  /* 0xffffffff0a077424 */ /* 0x000fe200078e020c */
[----:B------:R-:W1:Y:S01]  /*0170*/  LDCU.64 UR8, c[0x0][0x380] ;  /* 0x00007000ff0877ac */ /* 0x000e620008000a00 */
[----:B------:R-:W-:-:S05]  /*0180*/  NOP ;  /* 0x0000000000007918 */ /* 0x000fca0000000000 */
.L_x_14:
[----:B-1----:R-:W-:Y:S01]  /*0190*/  MOV R2, UR8 ;  /* 0x0000000800027c02 */ /* 0x002fe20008000f00 */
[----:B0-----:R-:W-:Y:S02]  /*01a0*/  VIADD R9, R7, UR4 ;  /* 0x0000000407097c36 */ /* 0x001fe40008000000 */
[----:B------:R-:W-:Y:S02]  /*01b0*/  IMAD.U32 R3, RZ, RZ, UR9 ;  /* 0x00000009ff037e24 */ /* 0x000fe4000f8e00ff */
[----:B------:R-:W-:-:S06]  /*01c0*/  IMAD.WIDE R8, R9, 0x4, R2 ;  /* 0x0000000409087825 */ /* 0x000fcc00078e0202 */
[----:B------:R-:W2:Y:S02]  /*01d0*/  LDG.E R9, desc[UR10][R8.64] ;  /* 0x0000000a08097981 */ /* 0x000ea4000c1e1900 */
[----:B--2--5:R-:W-:-:S13]  /*01e0*/  ISETP.NE.AND P0, PT, R9, R0, PT ;  /* 0x000000000900720c */ /* 0x024fda0003f05270 */
[----:B------:R-:W-:Y:S05]  /*01f0*/  @P0 BRA `(.L_x_13) ;  /* 0x0000000000140947 */ /* 0x000fea0003800000 */
[----:B------:R-:W-:Y:S02]  /*0200*/  UISETP.GT.U32.AND UP0, UPT, UR4, 0x1, UPT ;  /* 0x000000010400788c */ /* 0x000fe4000bf04070 */
[----:B------:R-:W-:-:S07]  /*0210*/  UIADD3 UR6, UPT, UPT, UR4, -0x1, URZ ;  /* 0xffffffff04067890 */ /* 0x000fce000fffe0ff */
[----:B------:R-:W-:Y:S01]  /*0220*/  UMOV UR4, UR6 ;  /* 0x0000000600047c82 */ /* 0x000fe20008000000 */
[----:B------:R-:W-:Y:S05]  /*0230*/  BRA.U UP0, `(.L_x_14) ;  /* 0xfffffffd00d47547 */ /* 0x000fea000b83ffff */
[----:B------:R-:W-:-:S05]  /*0240*/  UMOV UR4, URZ ;  /* 0x000000ff00047c82 */ /* 0x000fca0008000000 */
.L_x_13:
[----:B------:R-:W1:Y:S01]  /*0250*/  LDCU UR6, c[0x0][0x38c] ;  /* 0x00007180ff0677ac */ /* 0x000e620008000800 */
[----:B------:R-:W2:Y:S01]  /*0260*/  LDCU UR7, c[0x0][0x394] ;  /* 0x00007280ff0777ac */ /* 0x000ea20008000800 */
[----:B------:R-:W3:Y:S01]  /*0270*/  LDCU UR9, c[0x0][0x394] ;  /* 0x00007280ff0977ac */ /* 0x000ee20008000800 */
[----:B-1----:R-:W-:-:S04]  /*0280*/  UIADD3 UR6, UPT, UPT, UR6, -0x1, URZ ;  /* 0xffffffff06067890 */ /* 0x002fc8000fffe0ff */
[----:B--2---:R-:W-:Y:S01]  /*0290*/  UISETP.GT.AND UP0, UPT, UR6, UR7, UPT ;  /* 0x000000070600728c */ /* 0x004fe2000bf04270 */
[----:B---3--:R-:W-:-:S08]  /*02a0*/  MOV R7, UR9 ;  /* 0x0000000900077c02 */ /* 0x008fd00008000f00 */
[----:B------:R-:W-:Y:S05]  /*02b0*/  BRA.U !UP0, `(.L_x_15) ;  /* 0x0000000108407547 */ /* 0x000fea000b800000 */
[----:B------:R-:W1:Y:S01]  /*02c0*/  LDCU UR7, c[0x0][0x390] ;  /* 0x00007200ff0777ac */ /* 0x000e620008000800 */
[----:B------:R-:W-:Y:S01]  /*02d0*/  IMAD.U32 R7, RZ, RZ, UR9 ;  /* 0x00000009ff077e24 */ /* 0x000fe2000f8e00ff */
[----:B------:R-:W1:Y:S01]  /*02e0*/  LDCU UR8, c[0x0][0x388] ;  /* 0x00007100ff0877ac */ /* 0x000e620008000800 */
[----:B------:R-:W2:Y:S01]  /*02f0*/  LDCU.64 UR12, c[0x0][0x380] ;  /* 0x00007000ff0c77ac */ /* 0x000ea20008000a00 */
[----:B-1----:R-:W-:-:S12]  /*0300*/  UIMAD UR7, UR7, UR8, 0x1 ;  /* 0x00000001070774a4 */ /* 0x002fd8000f8e0208 */
.L_x_16:
[----:B------:R-:W-:Y:S01]  /*0310*/  IADD3 R9, PT, PT, R7, UR7, RZ ;  /* 0x0000000707097c10 */ /* 0x000fe2000fffe0ff */
[----:B--2---:R-:W-:Y:S01]  /*0320*/  IMAD.U32 R2, RZ, RZ, UR12 ;  /* 0x0000000cff027e24 */ /* 0x004fe2000f8e00ff */
[----:B------:R-:W-:-:S03]  /*0330*/  MOV R3, UR13 ;  /* 0x0000000d00037c02 */ /* 0x000fc60008000f00 */
[----:B------:R-:W-:-:S06]  /*0340*/  IMAD.WIDE R8, R9, 0x4, R2 ;  /* 0x0000000409087825 */ /* 0x000fcc00078e0202 */
[----:B------:R-:W2:Y:S02]  /*0350*/  LDG.E R9, desc[UR10][R8.64] ;  /* 0x0000000a08097981 */ /* 0x000ea4000c1e1900 */
[----:B--2--5:R-:W-:-:S13]  /*0360*/  ISETP.NE.AND P0, PT, R9, R0, PT ;  /* 0x000000000900720c */ /* 0x024fda0003f05270 */
[----:B------:R-:W-:Y:S05]  /*0370*/  @P0 BRA `(.L_x_15) ;  /* 0x0000000000100947 */ /* 0x000fea0003800000 */
[----:B------:R-:W-:-:S05]  /*0380*/  VIADD R7, R7, 0x1 ;  /* 0x0000000107077836 */ /* 0x000fca0000000000 */
[----:B------:R-:W-:-:S13]  /*0390*/  ISETP.NE.AND P0, PT, R7, UR6, PT ;  /* 0x0000000607007c0c */ /* 0x000fda000bf05270 */
[----:B------:R-:W-:Y:S05]  /*03a0*/  @P0 BRA `(.L_x_16) ;  /* 0xfffffffc00d80947 */ /* 0x000fea000383ffff */
[----:B------:R-:W-:-:S07]  /*03b0*/  MOV R7, UR6 ;  /* 0x0000000600077c02 */ /* 0x000fce0008000f00 */
.L_x_15:
[----:B0-----:R-:W-:-:S13]  /*03c0*/  ISETP.GT.AND P0, PT, R7, UR4, PT ;  /* 0x0000000407007c0c */ /* 0x001fda000bf04270 */
[----:B------:R-:W-:Y:S05]  /*03d0*/  @!P0 BRA `(.L_x_12) ;  /* 0x0000000000e48947 */ /* 0x000fea0003800000 */
[----:B------:R-:W-:-:S05]  /*03e0*/  VIADD R7, R7, -UR4 ;  /* 0x8000000407077c36 */ /* 0x000fca0008000000 */
[C---:B------:R-:W-:Y:S02]  /*03f0*/  ISETP.GE.U32.AND P1, PT, R7.reuse, 0x7, PT ;  /* 0x000000070700780c */ /* 0x040fe40003f26070 */
[----:B------:R-:W-:-:S04]  /*0400*/  IADD3 R11, PT, PT, R7, 0x1, RZ ;  /* 0x00000001070b7810 */ /* 0x000fc80007ffe0ff */
[----:B------:R-:W-:-:S04]  /*0410*/  LOP3.LUT R12, R11, 0x7, RZ, 0xc0, !PT ;  /* 0x000000070b0c7812 */ /* 0x000fc800078ec0ff */
[----:B------:R-:W-:-:S03]  /*0420*/  ISETP.NE.AND P0, PT, R12, RZ, PT ;  /* 0x000000ff0c00720c */ /* 0x000fc60003f05270 */
[----:B------:R-:W-:Y:S10]  /*0430*/  @!P1 BRA `(.L_x_17) ;  /* 0x0000000000509947 */ /* 0x000ff40003800000 */
[----:B------:R-:W0:Y:S01]  /*0440*/  LDCU UR6, c[0x0][0x390] ;  /* 0x00007200ff0677ac */ /* 0x000e220008000800 */
[----:B------:R-:W-:Y:S01]  /*0450*/  LOP3.LUT R7, R11, 0xfffffff8, RZ, 0xc0, !PT ;  /* 0xfffffff80b077812 */ /* 0x000fe200078ec0ff */
[----:B------:R-:W0:Y:S04]  /*0460*/  LDCU UR7, c[0x0][0x388] ;  /* 0x00007100ff0777ac */ /* 0x000e280008000800 */
[----:B------:R-:W-:Y:S01]  /*0470*/  IMAD.MOV R10, RZ, RZ, -R7 ;  /* 0x000000ffff0a7224 */ /* 0x000fe200078e0a07 */
[----:B0-----:R-:W-:-:S06]  /*0480*/  UIMAD UR6, UR6, UR7, UR4 ;  /* 0x00000007060672a4 */ /* 0x001fcc000f8e0204 */
[----:B------:R-:W-:-:S07]  /*0490*/  MOV R7, UR6 ;  /* 0x0000000600077c02 */ /* 0x000fce0008000f00 */
.L_x_18:
[C---:B0-----:R-:W-:Y:S01]  /*04a0*/  IMAD.WIDE R8, R7.reuse, 0x4, R2 ;  /* 0x0000000407087825 */ /* 0x041fe200078e0202 */
[----:B------:R-:W-:Y:S01]  /*04b0*/  UIADD3 UR4, UPT, UPT, UR4, 0x8, URZ ;  /* 0x0000000804047890 */ /* 0x000fe2000fffe0ff */
[----:B------:R-:W-:Y:S02]  /*04c0*/  IADD3 R7, PT, PT, R7, 0x8, RZ ;  /* 0x0000000807077810 */ /* 0x000fe40007ffe0ff */
[----:B------:R-:W-:Y:S01]  /*04d0*/  VIADD R10, R10, 0x8 ;  /* 0x000000080a0a7836 */ /* 0x000fe20000000000 */
[----:B------:R0:W-:Y:S04]  /*04e0*/  STG.E desc[UR10][R8.64], RZ ;  /* 0x000000ff08007986 */ /* 0x0001e8000c10190a */
[----:B------:R0:W-:Y:S01]  /*04f0*/  STG.E desc[UR10][R8.64+0x4], RZ ;  /* 0x000004ff08007986 */ /* 0x0001e2000c10190a */
[----:B------:R-:W-:-:S03]  /*0500*/  ISETP.NE.AND P1, PT, R10, RZ, PT ;  /* 0x000000ff0a00720c */ /* 0x000fc60003f25270 */
[----:B------:R0:W-:Y:S04]  /*0510*/  STG.E desc[UR10][R8.64+0x8], RZ ;  /* 0x000008ff08007986 */ /* 0x0001e8000c10190a */
[----:B------:R0:W-:Y:S04]  /*0520*/  STG.E desc[UR10][R8.64+0xc], RZ ;  /* 0x00000cff08007986 */ /* 0x0001e8000c10190a */
[----:B------:R0:W-:Y:S04]  /*0530*/  STG.E desc[UR10][R8.64+0x10], RZ ;  /* 0x000010ff08007986 */ /* 0x0001e8000c10190a */
[----:B------:R0:W-:Y:S04]  /*0540*/  STG.E desc[UR10][R8.64+0x14], RZ ;  /* 0x000014ff08007986 */ /* 0x0001e8000c10190a */
[----:B------:R0:W-:Y:S04]  /*0550*/  STG.E desc[UR10][R8.64+0x18], RZ ;  /* 0x000018ff08007986 */ /* 0x0001e8000c10190a */
[----:B------:R0:W-:Y:S01]  /*0560*/  STG.E desc[UR10][R8.64+0x1c], RZ ;  /* 0x00001cff08007986 */ /* 0x0001e2000c10190a */
[----:B------:R-:W-:Y:S05]  /*0570*/  @P1 BRA `(.L_x_18) ;  /* 0xfffffffc00c81947 */ /* 0x000fea000383ffff */
.L_x_17:
[----:B------:R-:W-:Y:S05]  /*0580*/  @!P0 BRA `(.L_x_12) ;  /* 0x0000000000788947 */ /* 0x000fea0003800000 */
[----:B------:R-:W-:Y:S02]  /*0590*/  ISETP.GE.U32.AND P0, PT, R12, 0x4, PT ;  /* 0x000000040c00780c */ /* 0x000fe40003f06070 */
[----:B------:R-:W-:-:S04]  /*05a0*/  LOP3.LUT R13, R11, 0x3, RZ, 0xc0, !PT ;  /* 0x000000030b0d7812 */ /* 0x000fc800078ec0ff */
[----:B------:R-:W-:-:S07]  /*05b0*/  ISETP.NE.AND P1, PT, R13, RZ, PT ;  /* 0x000000ff0d00720c */ /* 0x000fce0003f25270 */
[----:B------:R-:W-:Y:S06]  /*05c0*/  @!P0 BRA `(.L_x_19) ;  /* 0x0000000000248947 */ /* 0x000fec0003800000 */
[----:B------:R-:W1:Y:S08]  /*05d0*/  LDC R7, c[0x0][0x390] ;  /* 0x0000e400ff077b82 */ /* 0x000e700000000800 */
[----:B0-----:R-:W1:Y:S02]  /*05e0*/  LDC R8, c[0x0][0x388] ;  /* 0x0000e200ff087b82 */ /* 0x001e640000000800 */
[----:B-1----:R-:W-:Y:S01]  /*05f0*/  IMAD R7, R7, R8, UR4 ;  /* 0x0000000407077e24 */ /* 0x002fe2000f8e0208 */
[----:B------:R-:W-:-:S03]  /*0600*/  UIADD3 UR4, UPT, UPT, UR4, 0x4, URZ ;  /* 0x0000000404047890 */ /* 0x000fc6000fffe0ff */
[----:B------:R-:W-:-:S05]  /*0610*/  IMAD.WIDE R8, R7, 0x4, R2 ;  /* 0x0000000407087825 */ /* 0x000fca00078e0202 */
[----:B------:R1:W-:Y:S04]  /*0620*/  STG.E desc[UR10][R8.64], RZ ;  /* 0x000000ff08007986 */ /* 0x0003e8000c10190a */
[----:B------:R1:W-:Y:S04]  /*0630*/  STG.E desc[UR10][R8.64+0x4], RZ ;  /* 0x000004ff08007986 */ /* 0x0003e8000c10190a */
[----:B------:R1:W-:Y:S04]  /*0640*/  STG.E desc[UR10][R8.64+0x8], RZ ;  /* 0x000008ff08007986 */ /* 0x0003e8000c10190a */
[----:B------:R1:W-:Y:S02]  /*0650*/  STG.E desc[UR10][R8.64+0xc], RZ ;  /* 0x00000cff08007986 */ /* 0x0003e4000c10190a */
.L_x_19:
[----:B------:R-:W-:Y:S05]  /*0660*/  @!P1 BRA `(.L_x_12) ;  /* 0x0000000000409947 */ /* 0x000fea0003800000 */
[----:B------:R-:W-:Y:S02]  /*0670*/  LOP3.LUT R7, R11, 0x1, RZ, 0xc0, !PT ;  /* 0x000000010b077812 */ /* 0x000fe400078ec0ff */
[----:B------:R-:W-:Y:S02]  /*0680*/  ISETP.NE.AND P0, PT, R13, 0x1, PT ;  /* 0x000000010d00780c */ /* 0x000fe40003f05270 */
[----:B------:R-:W-:-:S13]  /*0690*/  ISETP.NE.U32.AND P1, PT, R7, 0x1, PT ;  /* 0x000000010700780c */ /* 0x000fda0003f25070 */
[----:B------:R-:W2:Y:S08]  /*06a0*/  @!P1 LDC R10, c[0x0][0x390] ;  /* 0x0000e400ff0a9b82 */ /* 0x000eb00000000800 */
[----:B------:R-:W3:Y:S01]  /*06b0*/  @!P1 LDC R11, c[0x0][0x388] ;  /* 0x0000e200ff0b9b82 */ /* 0x000ee20000000800 */
[----:B------:R-:W-:Y:S05]  /*06c0*/  @!P0 BRA `(.L_x_20) ;  /* 0x00000000001c8947 */ /* 0x000fea0003800000 */
[----:B------:R-:W4:Y:S08]  /*06d0*/  LDC R7, c[0x0][0x390] ;  /* 0x0000e400ff077b82 */ /* 0x000f300000000800 */
[----:B01----:R-:W4:Y:S02]  /*06e0*/  LDC R8, c[0x0][0x388] ;  /* 0x0000e200ff087b82 */ /* 0x003f240000000800 */
[----:B----4-:R-:W-:Y:S01]  /*06f0*/  IMAD R7, R7, R8, UR4 ;  /* 0x0000000407077e24 */ /* 0x010fe2000f8e0208 */
[----:B------:R-:W-:-:S03]  /*0700*/  UIADD3 UR4, UPT, UPT, UR4, 0x2, URZ ;  /* 0x0000000204047890 */ /* 0x000fc6000fffe0ff */
[----:B------:R-:W-:-:S05]  /*0710*/  IMAD.WIDE R8, R7, 0x4, R2 ;  /* 0x0000000407087825 */ /* 0x000fca00078e0202 */
[----:B------:R4:W-:Y:S04]  /*0720*/  STG.E desc[UR10][R8.64], RZ ;  /* 0x000000ff08007986 */ /* 0x0009e8000c10190a */
[----:B------:R4:W-:Y:S02]  /*0730*/  STG.E desc[UR10][R8.64+0x4], RZ ;  /* 0x000004ff08007986 */ /* 0x0009e4000c10190a */
.L_x_20:
[----:B--23--:R-:W-:-:S04]  /*0740*/  @!P1 IMAD R7, R10, R11, UR4 ;  /* 0x000000040a079e24 */ /* 0x00cfc8000f8e020b */
[----:B------:R-:W-:-:S05]  /*0750*/  @!P1 IMAD.WIDE R2, R7, 0x4, R2 ;  /* 0x0000000407029825 */ /* 0x000fca00078e0202 */
[----:B------:R2:W-:Y:S02]  /*0760*/  @!P1 STG.E desc[UR10][R2.64], RZ ;  /* 0x000000ff02009986 */ /* 0x0005e4000c10190a */
.L_x_12:
[----:B------:R-:W-:Y:S05]  /*0770*/  BSYNC.RECONVERGENT B0 ;  /* 0x0000000000007941 */ /* 0x000fea0003800200 */
.L_x_11:
[----:B------:R-:W3:Y:S01]  /*0780*/  LDCU UR4, c[0x0][0x394] ;  /* 0x00007280ff0477ac */ /* 0x000ee20008000800 */
[----:B------:R-:W-:Y:S01]  /*0790*/  BAR.SYNC.DEFER_BLOCKING 0x0 ;  /* 0x0000000000007b1d */ /* 0x000fe20000010000 */
[----:B---3--:R-:W-:-:S04]  /*07a0*/  ISETP.NE.AND P0, PT, R4, UR4, PT ;  /* 0x0000000404007c0c */ /* 0x008fc8000bf05270 */
[----:B------:R-:W-:-:S13]  /*07b0*/  ISETP.GE.OR P0, PT, R5, R6, P0 ;  /* 0x000000060500720c */ /* 0x000fda0000706670 */
[----:B------:R-:W-:Y:S05]  /*07c0*/  @P0 EXIT ;  /* 0x000000000000094d */ /* 0x000fea0003800000 */
[----:B------:R-:W3:Y:S01]  /*07d0*/  LDC R6, c[0x0][0x388] ;  /* 0x0000e200ff067b82 */ /* 0x000ee20000000800 */
[----:B------:R-:W0:Y:S01]  /*07e0*/  LDCU UR4, c[0x0][0x390] ;  /* 0x00007200ff0477ac */ /* 0x000e220008000800 */
[----:B------:R-:W1:Y:S06]  /*07f0*/  LDCU UR6, c[0x0][0x390] ;  /* 0x00007200ff0677ac */ /* 0x000e6c0008000800 */
[----:B------:R-:W1:Y:S08]  /*0800*/  LDC R7, c[0x0][0x394] ;  /* 0x0000e500ff077b82 */ /* 0x000e700000000800 */
[----:B------:R-:W1:Y:S01]  /*0810*/  LDC.64 R4, c[0x0][0x380] ;  /* 0x0000e000ff047b82 */ /* 0x000e620000000a00 */
[----:B0-----:R-:W-:-:S04]  /*0820*/  UISETP.LT.AND UP0, UPT, URZ, UR4, UPT ;  /* 0x00000004ff00728c */ /* 0x001fc8000bf01270 */
[----:B------:R-:W-:-:S12]  /*0830*/  USEL UR4, URZ, UR4, UP0 ;  /* 0x00000004ff047287 */ /* 0x000fd80008000000 */
.L_x_22:
[----:B-1----:R-:W-:Y:S02]  /*0840*/  UISETP.GE.AND UP0, UPT, UR6, 0x1, UPT ;  /* 0x000000010600788c */ /* 0x002fe4000bf06270 */
[----:B------:R-:W-:-:S07]  /*0850*/  UMOV UR7, UR6 ;  /* 0x0000000600077c82 */ /* 0x000fce0008000000 */
[----:B------:R-:W-:Y:S05]  /*0860*/  BRA.U !UP0, `(.L_x_21) ;  /* 0x00000001081c7547 */ /* 0x000fea000b800000 */
[----:B------:R-:W-:-:S06]  /*0870*/  UIADD3 UR6, UPT, UPT, UR6, -0x1, URZ ;  /* 0xffffffff06067890 */ /* 0x000fcc000fffe0ff */
[----:B--23--:R-:W-:-:S04]  /*0880*/  IMAD R3, R6, UR6, R7 ;  /* 0x0000000606037c24 */ /* 0x00cfc8000f8e0207 */
[----:B------:R-:W-:-:S06]  /*0890*/  IMAD.WIDE R2, R3, 0x4, R4 ;  /* 0x0000000403027825 */ /* 0x000fcc00078e0204 */
[----:B------:R-:W2:Y:S02]  /*08a0*/  LDG.E R3, desc[UR10][R2.64] ;  /* 0x0000000a02037981 */ /* 0x000ea4000c1e1900 */
[----:B--2--5:R-:W-:-:S13]  /*08b0*/  ISETP.NE.AND P0, PT, R3, R0, PT ;  /* 0x000000000300720c */ /* 0x024fda0003f05270 */
[----:B------:R-:W-:Y:S05]  /*08c0*/  @!P0 BRA `(.L_x_22) ;  /* 0xfffffffc00dc8947 */ /* 0x000fea000383ffff */
[----:B------:R-:W-:-:S05]  /*08d0*/  UMOV UR4, UR7 ;  /* 0x0000000700047c82 */ /* 0x000fca0008000000 */
.L_x_21:
[----:B---3--:R-:W0:Y:S01]  /*08e0*/  LDC R6, c[0x0][0x388] ;  /* 0x0000e200ff067b82 */ /* 0x008e220000000800 */
[----:B------:R-:W1:Y:S07]  /*08f0*/  LDCU UR8, c[0x0][0x388] ;  /* 0x00007100ff0877ac */ /* 0x000e6e0008000800 */
[----:B--2---:R-:W0:Y:S08]  /*0900*/  LDC R3, c[0x0][0x390] ;  /* 0x0000e400ff037b82 */ /* 0x004e300000000800 */
[----:B------:R-:W2:Y:S08]  /*0910*/  LDC R7, c[0x0][0x394] ;  /* 0x0000e500ff077b82 */ /* 0x000eb00000000800 */
[----:B------:R-:W3:Y:S01]  /*0920*/  LDC.64 R4, c[0x0][0x380] ;  /* 0x0000e000ff047b82 */ /* 0x000ee20000000a00 */
[----:B01----:R-:W-:-:S07]  /*0930*/  VIADDMNMX R6, R6, 0xffffffff, R3, !PT ;  /* 0xffffffff06067846 */ /* 0x003fce0007800103 */
.L_x_24:
[----:B------:R-:W-:Y:S01]  /*0940*/  ISETP.NE.AND P0, PT, R6, UR5, PT ;  /* 0x0000000506007c0c */ /* 0x000fe2000bf05270 */
[----:B------:R-:W-:-:S12]  /*0950*/  UMOV UR6, UR5 ;  /* 0x0000000500067c82 */ /* 0x000fd80008000000 */
[----:B------:R-:W-:Y:S05]  /*0960*/  @!P0 BRA `(.L_x_23) ;  /* 0x0000000000208947 */ /* 0x000fea0003800000 */
[----:B------:R-:W-:-:S06]  /*0970*/  UIMAD UR7, UR5, UR8, UR8 ;  /* 0x00000008050772a4 */ /* 0x000fcc000f8e0208 */
[----:B--2---:R-:W-:-:S04]  /*0980*/  VIADD R3, R7, UR7 ;  /* 0x0000000707037c36 */ /* 0x004fc80008000000 */
[----:B---3--:R-:W-:-:S06]  /*0990*/  IMAD.WIDE R2, R3, 0x4, R4 ;  /* 0x0000000403027825 */ /* 0x008fcc00078e0204 */
[----:B------:R-:W2:Y:S01]  /*09a0*/  LDG.E R3, desc[UR10][R2.64] ;  /* 0x0000000a02037981 */ /* 0x000ea2000c1e1900 */
[----:B------:R-:W-:Y:S01]  /*09b0*/  UIADD3 UR5, UPT, UPT, UR5, 0x1, URZ ;  /* 0x0000000105057890 */ /* 0x000fe2000fffe0ff */
[----:B--2--5:R-:W-:-:S13]  /*09c0*/  ISETP.NE.AND P0, PT, R3, R0, PT ;  /* 0x000000000300720c */ /* 0x024fda0003f05270 */
[----:B------:R-:W-:Y:S05]  /*09d0*/  @!P0 BRA `(.L_x_24) ;  /* 0xfffffffc00d88947 */ /* 0x000fea000383ffff */
[----:B------:R-:W-:-:S07]  /*09e0*/  MOV R6, UR6 ;  /* 0x0000000600067c02 */ /* 0x000fce0008000f00 */
.L_x_23:
[----:B------:R-:W-:-:S13]  /*09f0*/  ISETP.GT.AND P0, PT, R6, UR4, PT ;  /* 0x0000000406007c0c */ /* 0x000fda000bf04270 */
[----:B------:R-:W-:Y:S05]  /*0a00*/  @!P0 EXIT ;  /* 0x000000000000894d */ /* 0x000fea0003800000 */
[----:B------:R-:W-:-:S05]  /*0a10*/  VIADD R6, R6, -UR4 ;  /* 0x8000000406067c36 */ /* 0x000fca0008000000 */
[C---:B------:R-:W-:Y:S02]  /*0a20*/  ISETP.GE.U32.AND P1, PT, R6.reuse, 0x7, PT ;  /* 0x000000070600780c */ /* 0x040fe40003f26070 */
[----:B-----5:R-:W-:-:S04]  /*0a30*/  IADD3 R0, PT, PT, R6, 0x1, RZ ;  /* 0x0000000106007810 */ /* 0x020fc80007ffe0ff */
[----:B------:R-:W-:-:S04]  /*0a40*/  LOP3.LUT R22, R0, 0x7, RZ, 0xc0, !PT ;  /* 0x0000000700167812 */ /* 0x000fc800078ec0ff */
[----:B------:R-:W-:-:S03]  /*0a50*/  ISETP.NE.AND P0, PT, R22, RZ, PT ;  /* 0x000000ff1600720c */ /* 0x000fc60003f05270 */
[----:B------:R-:W-:Y:S10]  /*0a60*/  @!P1 BRA `(.L_x_25) ;  /* 0x00000000006c9947 */ /* 0x000ff40003800000 */
[----:B------:R-:W0:Y:S01]  /*0a70*/  LDC R23, c[0x0][0x388] ;  /* 0x0000e200ff177b82 */ /* 0x000e220000000800 */
[----:B---3--:R-:W-:-:S05]  /*0a80*/  LOP3.LUT R4, R0, 0xfffffff8, RZ, 0xc0, !PT ;  /* 0xfffffff800047812 */ /* 0x008fca00078ec0ff */
[----:B------:R-:W-:Y:S02]  /*0a90*/  IMAD.MOV R20, RZ, RZ, -R4 ;  /* 0x000000ffff147224 */ /* 0x000fe400078e0a04 */
[----:B------:R-:W0:Y:S08]  /*0aa0*/  LDC R6, c[0x0][0x394] ;  /* 0x0000e500ff067b82 */ /* 0x000e300000000800 */
[----:B------:R-:W1:Y:S01]  /*0ab0*/  LDC.64 R2, c[0x0][0x380] ;  /* 0x0000e000ff027b82 */ /* 0x000e620000000a00 */
[----:B0-----:R-:W-:-:S07]  /*0ac0*/  IMAD R21, R23, UR4, R6 ;  /* 0x0000000417157c24 */ /* 0x001fce000f8e0206 */
.L_x_26:
[----:B01----:R-:W-:Y:S01]  /*0ad0*/  IMAD.WIDE R4, R21, 0x4, R2 ;  /* 0x0000000415047825 */ /* 0x003fe200078e0202 */
[----:B------:R-:W-:Y:S01]  /*0ae0*/  IADD3 R20, PT, PT, R20, 0x8, RZ ;  /* 0x0000000814147810 */ /* 0x000fe20007ffe0ff */
[----:B------:R-:W-:Y:S02]  /*0af0*/  UIADD3 UR4, UPT, UPT, UR4, 0x8, URZ ;  /* 0x0000000804047890 */ /* 0x000fe4000fffe0ff */
[C---:B------:R-:W-:Y:S01]  /*0b00*/  IMAD R21, R23.reuse, 0x8, R21 ;  /* 0x0000000817157824 */ /* 0x040fe200078e0215 */
[----:B------:R0:W-:Y:S01]  /*0b10*/  STG.E desc[UR10][R4.64], RZ ;  /* 0x000000ff04007986 */ /* 0x0001e2000c10190a */
[----:B--2---:R-:W-:Y:S01]  /*0b20*/  IMAD.WIDE R6, R23, 0x4, R4 ;  /* 0x0000000417067825 */ /* 0x004fe200078e0204 */
[----:B------:R-:W-:-:S04]  /*0b30*/  ISETP.NE.AND P1, PT, R20, RZ, PT ;  /* 0x000000ff1400720c */ /* 0x000fc80003f25270 */
[----:B------:R0:W-:Y:S01]  /*0b40*/  STG.E desc[UR10][R6.64], RZ ;  /* 0x000000ff06007986 */ /* 0x0001e2000c10190a */
[----:B----4-:R-:W-:-:S05]  /*0b50*/  IMAD.WIDE R8, R23, 0x4, R6 ;  /* 0x0000000417087825 */ /* 0x010fca00078e0206 */
[----:B------:R0:W-:Y:S01]  /*0b60*/  STG.E desc[UR10][R8.64], RZ ;  /* 0x000000ff08007986 */ /* 0x0001e2000c10190a */
[----:B------:R-:W-:-:S05]  /*0b70*/  IMAD.WIDE R10, R23, 0x4, R8 ;  /* 0x00000004170a7825 */ /* 0x000fca00078e0208 */
        /* <DEDUP_REMOVED lines=9> */
[----:B------:R-:W-:Y:S05]  /*0c10*/  @P1 BRA `(.L_x_26) ;  /* 0xfffffffc00ac1947 */ /* 0x000fea000383ffff */
.L_x_25:
[----:B------:R-:W-:Y:S05]  /*0c20*/  @!P0 EXIT ;  /* 0x000000000000894d */ /* 0x000fea0003800000 */
[----:B------:R-:W-:Y:S02]  /*0c30*/  ISETP.GE.U32.AND P0, PT, R22, 0x4, PT ;  /* 0x000000041600780c */ /* 0x000fe40003f06070 */
[----:B0-----:R-:W-:-:S04]  /*0c40*/  LOP3.LUT R10, R0, 0x3, RZ, 0xc0, !PT ;  /* 0x00000003000a7812 */ /* 0x001fc800078ec0ff */
[----:B------:R-:W-:-:S07]  /*0c50*/  ISETP.NE.AND P1, PT, R10, RZ, PT ;  /* 0x000000ff0a00720c */ /* 0x000fce0003f25270 */
[----:B------:R-:W-:Y:S06]  /*0c60*/  @!P0 BRA `(.L_x_27) ;  /* 0x0000000000348947 */ /* 0x000fec0003800000 */
[----:B----4-:R-:W0:Y:S08]  /*0c70*/  LDC R9, c[0x0][0x388] ;  /* 0x0000e200ff097b82 */ /* 0x010e300000000800 */
[----:B---3--:R-:W0:Y:S08]  /*0c80*/  LDC R4, c[0x0][0x394] ;  /* 0x0000e500ff047b82 */ /* 0x008e300000000800 */
[----:B------:R-:W1:Y:S01]  /*0c90*/  LDC.64 R2, c[0x0][0x380] ;  /* 0x0000e000ff027b82 */ /* 0x000e620000000a00 */
[----:B0-----:R-:W-:Y:S01]  /*0ca0*/  IMAD R5, R9, UR4, R4 ;  /* 0x0000000409057c24 */ /* 0x001fe2000f8e0204 */
[----:B------:R-:W-:-:S03]  /*0cb0*/  UIADD3 UR4, UPT, UPT, UR4, 0x4, URZ ;  /* 0x0000000404047890 */ /* 0x000fc6000fffe0ff */
[----:B-1----:R-:W-:-:S05]  /*0cc0*/  IMAD.WIDE R2, R5, 0x4, R2 ;  /* 0x0000000405027825 */ /* 0x002fca00078e0202 */
[----:B------:R0:W-:Y:S01]  /*0cd0*/  STG.E desc[UR10][R2.64], RZ ;  /* 0x000000ff02007986 */ /* 0x0001e2000c10190a */
[----:B------:R-:W-:-:S05]  /*0ce0*/  IMAD.WIDE R4, R9, 0x4, R2 ;  /* 0x0000000409047825 */ /* 0x000fca00078e0202 */
[----:B------:R0:W-:Y:S01]  /*0cf0*/  STG.E desc[UR10][R4.64], RZ ;  /* 0x000000ff04007986 */ /* 0x0001e2000c10190a */
[----:B--2---:R-:W-:-:S05]  /*0d00*/  IMAD.WIDE R6, R9, 0x4, R4 ;  /* 0x0000000409067825 */ /* 0x004fca00078e0204 */
[----:B------:R0:W-:Y:S01]  /*0d10*/  STG.E desc[UR10][R6.64], RZ ;  /* 0x000000ff06007986 */ /* 0x0001e2000c10190a */
[----:B------:R-:W-:-:S05]  /*0d20*/  IMAD.WIDE R8, R9, 0x4, R6 ;  /* 0x0000000409087825 */ /* 0x000fca00078e0206 */
[----:B------:R0:W-:Y:S02]  /*0d30*/  STG.E desc[UR10][R8.64], RZ ;  /* 0x000000ff08007986 */ /* 0x0001e4000c10190a */
.L_x_27:
[----:B------:R-:W-:Y:S05]  /*0d40*/  @!P1 EXIT ;  /* 0x000000000000994d */ /* 0x000fea0003800000 */
[----:B------:R-:W-:Y:S02]  /*0d50*/  ISETP.NE.AND P0, PT, R10, 0x1, PT ;  /* 0x000000010a00780c */ /* 0x000fe40003f05270 */
[----:B------:R-:W-:-:S04]  /*0d60*/  LOP3.LUT R0, R0, 0x1, RZ, 0xc0, !PT ;  /* 0x0000000100007812 */ /* 0x000fc800078ec0ff */
[----:B------:R-:W-:-:S07]  /*0d70*/  ISETP.NE.U32.AND P1, PT, R0, 0x1, PT ;  /* 0x000000010000780c */ /* 0x000fce0003f25070 */
[----:B------:R-:W-:Y:S06]  /*0d80*/  @!P0 BRA `(.L_x_28) ;  /* 0x0000000000248947 */ /* 0x000fec0003800000 */
[----:B0--3--:R-:W2:Y:S08]  /*0d90*/  LDC R5, c[0x0][0x388] ;  /* 0x0000e200ff057b82 */ /* 0x009eb00000000800 */
[----:B------:R-:W2:Y:S08]  /*0da0*/  LDC R0, c[0x0][0x394] ;  /* 0x0000e500ff007b82 */ /* 0x000eb00000000800 */
[----:B------:R-:W0:Y:S01]  /*0db0*/  LDC.64 R2, c[0x0][0x380] ;  /* 0x0000e000ff027b82 */ /* 0x000e220000000a00 */
[----:B--2---:R-:W-:Y:S01]  /*0dc0*/  IMAD R7, R5, UR4, R0 ;  /* 0x0000000405077c24 */ /* 0x004fe2000f8e0200 */
[----:B------:R-:W-:-:S03]  /*0dd0*/  UIADD3 UR4, UPT, UPT, UR4, 0x2, URZ ;  /* 0x0000000204047890 */ /* 0x000fc6000fffe0ff */
[----:B0-----:R-:W-:-:S05]  /*0de0*/  IMAD.WIDE R2, R7, 0x4, R2 ;  /* 0x0000000407027825 */ /* 0x001fca00078e0202 */
[----:B------:R1:W-:Y:S01]  /*0df0*/  STG.E desc[UR10][R2.64], RZ ;  /* 0x000000ff02007986 */ /* 0x0003e2000c10190a */
[----:B------:R-:W-:-:S05]  /*0e00*/  IMAD.WIDE R4, R5, 0x4, R2 ;  /* 0x0000000405047825 */ /* 0x000fca00078e0202 */
[----:B------:R1:W-:Y:S02]  /*0e10*/  STG.E desc[UR10][R4.64], RZ ;  /* 0x000000ff04007986 */ /* 0x0003e4000c10190a */
.L_x_28:
[----:B------:R-:W-:Y:S05]  /*0e20*/  @P1 EXIT ;  /* 0x000000000000194d */ /* 0x000fea0003800000 */
[----:B01-3--:R-:W0:Y:S08]  /*0e30*/  LDC R5, c[0x0][0x388] ;  /* 0x0000e200ff057b82 */ /* 0x00be300000000800 */
[----:B------:R-:W0:Y:S08]  /*0e40*/  LDC R0, c[0x0][0x394] ;  /* 0x0000e500ff007b82 */ /* 0x000e300000000800 */
[----:B------:R-:W1:Y:S01]  /*0e50*/  LDC.64 R2, c[0x0][0x380] ;  /* 0x0000e000ff027b82 */ /* 0x000e620000000a00 */
[----:B0-----:R-:W-:-:S04]  /*0e60*/  IMAD R5, R5, UR4, R0 ;  /* 0x0000000405057c24 */ /* 0x001fc8000f8e0200 */
[----:B-1----:R-:W-:-:S05]  /*0e70*/  IMAD.WIDE R2, R5, 0x4, R2 ;  /* 0x0000000405027825 */ /* 0x002fca00078e0202 */
[----:B------:R-:W-:Y:S01]  /*0e80*/  STG.E desc[UR10][R2.64], RZ ;  /* 0x000000ff02007986 */ /* 0x000fe2000c10190a */
[----:B------:R-:W-:Y:S05]  /*0e90*/  EXIT ;  /* 0x000000000000794d */ /* 0x000fea0003800000 */
.L_x_29:
        /* <DEDUP_REMOVED lines=14> */
.L_x_43:


//--------------------- .text._Z15rellenarTableroPiiiiP17curandStateXORWOW --------------------------
	.section	.text._Z15rellenarTableroPiiiiP17curandStateXORWOW,"ax",@progbits
	.align	128
        .global         _Z15rellenarTableroPiiiiP17curandStateXORWOW
        .type           _Z15rellenarTableroPiiiiP17curandStateXORWOW,@function
        .size           _Z15rellenarTableroPiiiiP17curandStateXORWOW,(.L_x_44 - _Z15rellenarTableroPiiiiP17curandStateXORWOW)
        .other          _Z15rellenarTableroPiiiiP17curandStateXORWOW,@"STO_CUDA_ENTRY STV_DEFAULT"
_Z15rellenarTableroPiiiiP17curandStateXORWOW:
.text._Z15rellenarTableroPiiiiP17curandStateXORWOW:
[----:B------:R-:W-:Y:S01]  /*0000*/  LDC R1, c[0x0][0x37c] ;  /* 0x0000df00ff017b82 */ /* 0x000fe20000000800 */
[----:B------:R-:W0:Y:S07]  /*0010*/  S2R R3, SR_TID.X ;  /* 0x0000000000037919 */ /* 0x000e2e0000002100 */
[----:B------:R-:W0:Y:S01]  /*0020*/  S2UR UR6, SR_CTAID.X ;  /* 0x00000000000679c3 */ /* 0x000e220000002500 */
[----:B------:R-:W1:Y:S01]  /*0030*/  LDCU.64 UR4, c[0x0][0x358] ;  /* 0x00006b00ff0477ac */ /* 0x000e620008000a00 */
[----:B------:R-:W-:Y:S01]  /*0040*/  IMAD.MOV.U32 R2, RZ, RZ, 0x5e618f55 ;  /* 0x5e618f55ff027424 */ /* 0x000fe200078e00ff */
[----:B------:R-:W2:Y:S01]  /*0050*/  S2R R5, SR_TID.Y ;  /* 0x0000000000057919 */ /* 0x000ea20000002200 */
[----:B------:R-:W-:Y:S01]  /*0060*/  IMAD.MOV.U32 R6, RZ, RZ, -0x6e0f1928 ;  /* 0x91f0e6d8ff067424 */ /* 0x000fe200078e00ff */
[----:B------:R-:W-:Y:S01]  /*0070*/  BSSY.RECONVERGENT B0, `(.L_x_30) ;  /* 0x00000e1000007945 */ /* 0x000fe20003800200 */
[----:B------:R-:W-:-:S02]  /*0080*/  IMAD.MOV.U32 R7, RZ, RZ, -0x75bd8fc ;  /* 0xf8a42704ff077424 */ /* 0x000fc400078e00ff */
[----:B------:R-:W0:Y:S01]  /*0090*/  LDC R0, c[0x0][0x360] ;  /* 0x0000d800ff007b82 */ /* 0x000e220000000800 */
[----:B------:R-:W-:Y:S02]  /*00a0*/  IMAD.MOV.U32 R10, RZ, RZ, -0x23270784 ;  /* 0xdcd8f87cff0a7424 */ /* 0x000fe400078e00ff */
[----:B------:R-:W-:-:S05]  /*00b0*/  IMAD.MOV.U32 R11, RZ, RZ, -0x7b3d0daa ;  /* 0x84c2f256ff0b7424 */ /* 0x000fca00078e00ff */
[----:B------:R-:W3:Y:S08]  /*00c0*/  LDC.64 R8, c[0x0][0x398] ;  /* 0x0000e600ff087b82 */ /* 0x000ef00000000a00 */
[----:B------:R-:W2:Y:S01]  /*00d0*/  LDC R12, c[0x0][0x364] ;  /* 0x0000d900ff0c7b82 */ /* 0x000ea20000000800 */
[----:B0-----:R-:W-:-:S07]  /*00e0*/  IMAD R0, R0, UR6, R3 ;  /* 0x0000000600007c24 */ /* 0x001fce000f8e0203 */
[----:B------:R-:W2:Y:S01]  /*00f0*/  S2UR UR6, SR_CTAID.Y ;  /* 0x00000000000679c3 */ /* 0x000ea20000002600 */
[----:B------:R-:W-:Y:S01]  /*0100*/  IMAD.MOV.U32 R3, RZ, RZ, -0x74397fae ;  /* 0x8bc68052ff037424 */ /* 0x000fe200078e00ff */
[C---:B------:R-:W-:Y:S01]  /*0110*/  ISETP.NE.AND P0, PT, R0.reuse, RZ, PT ;  /* 0x000000ff0000720c */ /* 0x040fe20003f05270 */
[----:B---3--:R-:W-:-:S05]  /*0120*/  IMAD.WIDE R8, R0, 0x30, R8 ;  /* 0x0000003000087825 */ /* 0x008fca00078e0208 */
[----:B-1----:R0:W-:Y:S04]  /*0130*/  STG.E.64 desc[UR4][R8.64], R2 ;  /* 0x0000000208007986 */ /* 0x0021e8000c101b04 */
[----:B------:R0:W-:Y:S04]  /*0140*/  STG.E.64 desc[UR4][R8.64+0x8], R6 ;  /* 0x0000080608007986 */ /* 0x0001e8000c101b04 */
[----:B------:R0:W-:Y:S01]  /*0150*/  STG.E.64 desc[UR4][R8.64+0x10], R10 ;  /* 0x0000100a08007986 */ /* 0x0001e2000c101b04 */
[----:B--2---:R-:W-:Y:S01]  /*0160*/  IMAD R12, R12, UR6, R5 ;  /* 0x000000060c0c7c24 */ /* 0x004fe2000f8e0205 */
[----:B------:R-:W-:Y:S06]  /*0170*/  @!P0 BRA `(.L_x_31) ;  /* 0x0000000c00408947 */ /* 0x000fec0003800000 */
[--C-:B------:R-:W-:Y:S01]  /*0180*/  SHF.R.S32.HI R13, RZ, 0x1f, R0.reuse ;  /* 0x0000001fff0d7819 */ /* 0x100fe20000011400 */
[----:B------:R-:W-:Y:S02]  /*0190*/  IMAD.MOV.U32 R14, RZ, RZ, RZ ;  /* 0x000000ffff0e7224 */ /* 0x000fe400078e00ff */
[----:B------:R-:W-:-:S07]  /*01a0*/  IMAD.MOV.U32 R16, RZ, RZ, R0 ;  /* 0x000000ffff107224 */ /* 0x000fce00078e0000 */
.L_x_37:
[----:B------:R-:W-:Y:S01]  /*01b0*/  LOP3.LUT R15, R16, 0x3, RZ, 0xc0, !PT ;  /* 0x00000003100f7812 */ /* 0x000fe200078ec0ff */
[----:B------:R-:W-:Y:S03]  /*01c0*/  BSSY.RECONVERGENT B1, `(.L_x_32) ;  /* 0x00000c5000017945 */ /* 0x000fe60003800200 */
[----:B------:R-:W-:-:S04]  /*01d0*/  ISETP.NE.U32.AND P0, PT, R15, RZ, PT ;  /* 0x000000ff0f00720c */ /* 0x000fc80003f05070 */
[----:B------:R-:W-:-:S13]  /*01e0*/  ISETP.NE.AND.EX P0, PT, RZ, RZ, PT, P0 ;  /* 0x000000ffff00720c */ /* 0x000fda0003f05300 */
[----:B-1----:R-:W-:Y:S05]  /*01f0*/  @!P0 BRA `(.L_x_33) ;  /* 0x0000000c00048947 */ /* 0x002fea0003800000 */
[----:B0-----:R-:W0:Y:S01]  /*0200*/  LDC.64 R6, c[0x4][RZ] ;  /* 0x01000000ff067b82 */ /* 0x001e220000000a00 */
[----:B------:R-:W-:Y:S02]  /*0210*/  IMAD.MOV.U32 R18, RZ, RZ, RZ ;  /* 0x000000ffff127224 */ /* 0x000fe400078e00ff */
[----:B0-----:R-:W-:-:S07]  /*0220*/  IMAD.WIDE.U32 R6, R14, 0xc80, R6 ;  /* 0x00000c800e067825 */ /* 0x001fce00078e0006 */
.L_x_36:
[----:B-1----:R-:W-:Y:S01]  /*0230*/  IMAD.MOV.U32 R17, RZ, RZ, RZ ;  /* 0x000000ffff117224 */ /* 0x002fe200078e00ff */
[----:B------:R-:W-:Y:S01]  /*0240*/  CS2R R4, SRZ ;  /* 0x0000000000047805 */ /* 0x000fe2000001ff00 */
[----:B------:R-:W-:Y:S01]  /*0250*/  IMAD.MOV.U32 R19, RZ, RZ, RZ ;  /* 0x000000ffff137224 */ /* 0x000fe200078e00ff */
[----:B------:R-:W-:-:S07]  /*0260*/  CS2R R2, SRZ ;  /* 0x0000000000027805 */ /* 0x000fce000001ff00 */
.L_x_35:
[----:B------:R-:W-:-:S05]  /*0270*/  IMAD.WIDE.U32 R10, R19, 0x4, R8 ;  /* 0x00000004130a7825 */ /* 0x000fca00078e0008 */
[----:B------:R0:W5:Y:S01]  /*0280*/  LDG.E R20, desc[UR4][R10.64+0x4] ;  /* 0x000004040a147981 */ /* 0x000162000c1e1900 */
[----:B------:R-:W-:Y:S02]  /*0290*/  IMAD.SHL.U32 R21, R19, 0x20, RZ ;  /* 0x0000002013157824 */ /* 0x000fe400078e00ff */
[----:B------:R-:W-:-:S07]  /*02a0*/  IMAD.MOV.U32 R22, RZ, RZ, RZ ;  /* 0x000000ffff167224 */ /* 0x000fce00078e00ff */
.L_x_34:
[----:B-----5:R-:W-:Y:S01]  /*02b0*/  SHF.R.U32.HI R25, RZ, R22, R20 ;  /* 0x00000016ff197219 */ /* 0x020fe20000011614 */
[----:B0-----:R-:W-:-:S03]  /*02c0*/  IMAD.IADD R10, R21, 0x1, R22 ;  /* 0x00000001150a7824 */ /* 0x001fc600078e0216 */
[----:B------:R-:W-:-:S04]  /*02d0*/  LOP3.LUT R11, R25, 0x1, RZ, 0xc0, !PT ;  /* 0x00000001190b7812 */ /* 0x000fc800078ec0ff */
[----:B------:R-:W-:Y:S01]  /*02e0*/  ISETP.NE.U32.AND P0, PT, R11, 0x1, PT ;  /* 0x000000010b00780c */ /* 0x000fe20003f05070 */
[----:B------:R-:W-:-:S03]  /*02f0*/  IMAD R11, R10, 0x5, RZ ;  /* 0x000000050a0b7824 */ /* 0x000fc600078e02ff */
[----:B------:R-:W-:Y:S01]  /*0300*/  R2P PR, R25, 0x7e ;  /* 0x0000007e19007804 */ /* 0x000fe20000000000 */
[----:B------:R-:W-:-:S08]  /*0310*/  IMAD.WIDE.U32 R10, R11, 0x4, R6 ;  /* 0x000000040b0a7825 */ /* 0x000fd000078e0006 */
[----:B------:R-:W2:Y:S04]  /*0320*/  @!P0 LDG.E R26, desc[UR4][R10.64+0x10] ;  /* 0x000010040a1a8981 */ /* 0x000ea8000c1e1900 */
[----:B------:R-:W3:Y:S04]  /*0330*/  @P1 LDG.E R28, desc[UR4][R10.64+0x24] ;  /* 0x000024040a1c1981 */ /* 0x000ee8000c1e1900 */
[----:B------:R-:W4:Y:S04]  /*0340*/  @!P0 LDG.E R24, desc[UR4][R10.64] ;  /* 0x000000040a188981 */ /* 0x000f28000c1e1900 */
[----:B------:R-:W4:Y:S04]  /*0350*/  @P2 LDG.E R23, desc[UR4][R10.64+0x38] ;  /* 0x000038040a172981 */ /* 0x000f28000c1e1900 */
[----:B------:R-:W4:Y:S01]  /*0360*/  @P1 LDG.E R27, desc[UR4][R10.64+0x20] ;  /* 0x000020040a1b1981 */ /* 0x000f22000c1e1900 */
[----:B--2---:R-:W-:-:S03]  /*0370*/  @!P0 LOP3.LUT R5, R5, R26, RZ, 0x3c, !PT ;  /* 0x0000001a05058212 */ /* 0x004fc600078e3cff */
[----:B------:R-:W2:Y:S01]  /*0380*/  @P3 LDG.E R26, desc[UR4][R10.64+0x4c] ;  /* 0x00004c040a1a3981 */ /* 0x000ea2000c1e1900 */
[----:B---3--:R-:W-:-:S03]  /*0390*/  @P1 LOP3.LUT R5, R5, R28, RZ, 0x3c, !PT ;  /* 0x0000001c05051212 */ /* 0x008fc600078e3cff */
[----:B------:R-:W3:Y:S01]  /*03a0*/  @P4 LDG.E R28, desc[UR4][R10.64+0x60] ;  /* 0x000060040a1c4981 */ /* 0x000ee2000c1e1900 */
[----:B----4-:R-:W-:-:S03]  /*03b0*/  @!P0 LOP3.LUT R17, R17, R24, RZ, 0x3c, !PT ;  /* 0x0000001811118212 */ /* 0x010fc600078e3cff */
[----:B------:R-:W4:Y:S01]  /*03c0*/  @!P0 LDG.E R24, desc[UR4][R10.64+0x8] ;  /* 0x000008040a188981 */ /* 0x000f22000c1e1900 */
[----:B------:R-:W-:-:S03]  /*03d0*/  @P2 LOP3.LUT R5, R5, R23, RZ, 0x3c, !PT ;  /* 0x0000001705052212 */ /* 0x000fc600078e3cff */
[----:B------:R-:W3:Y:S01]  /*03e0*/  @!P0 LDG.E R23, desc[UR4][R10.64+0x4] ;  /* 0x000004040a178981 */ /* 0x000ee2000c1e1900 */
[----:B--2---:R-:W-:-:S03]  /*03f0*/  @P3 LOP3.LUT R5, R5, R26, RZ, 0x3c, !PT ;  /* 0x0000001a05053212 */ /* 0x004fc600078e3cff */
[----:B------:R-:W2:Y:S01]  /*0400*/  @P5 LDG.E R26, desc[UR4][R10.64+0x74] ;  /* 0x000074040a1a5981 */ /* 0x000ea2000c1e1900 */
[----:B----4-:R-:W-:-:S03]  /*0410*/  @!P0 LOP3.LUT R3, R3, R24, RZ, 0x3c, !PT ;  /* 0x0000001803038212 */ /* 0x010fc600078e3cff */
[----:B------:R-:W4:Y:S01]  /*0420*/  @P1 LDG.E R24, desc[UR4][R10.64+0x14] ;  /* 0x000014040a181981 */ /* 0x000f22000c1e1900 */
[----:B---3--:R-:W-:-:S03]  /*0430*/  @!P0 LOP3.LUT R2, R2, R23, RZ, 0x3c, !PT ;  /* 0x0000001702028212 */ /* 0x008fc600078e3cff */
[----:B------:R-:W3:Y:S01]  /*0440*/  @!P0 LDG.E R23, desc[UR4][R10.64+0xc] ;  /* 0x00000c040a178981 */ /* 0x000ee2000c1e1900 */
[----:B------:R-:W-:-:S03]  /*0450*/  @P4 LOP3.LUT R5, R5, R28, RZ, 0x3c, !PT ;  /* 0x0000001c05054212 */ /* 0x000fc600078e3cff */
[----:B------:R-:W3:Y:S01]  /*0460*/  @P6 LDG.E R28, desc[UR4][R10.64+0x88] ;  /* 0x000088040a1c6981 */ /* 0x000ee2000c1e1900 */
[----:B--2---:R-:W-:-:S03]  /*0470*/  @P5 LOP3.LUT R5, R5, R26, RZ, 0x3c, !PT ;  /* 0x0000001a05055212 */ /* 0x004fc600078e3cff */
[----:B------:R-:W2:Y:S01]  /*0480*/  @P2 LDG.E R26, desc[UR4][R10.64+0x28] ;  /* 0x000028040a1a2981 */ /* 0x000ea2000c1e1900 */
[----:B----4-:R-:W-:-:S03]  /*0490*/  @P1 LOP3.LUT R17, R17, R24, RZ, 0x3c, !PT ;  /* 0x0000001811111212 */ /* 0x010fc600078e3cff */
[----:B------:R-:W4:Y:S01]  /*04a0*/  @P1 LDG.E R24, desc[UR4][R10.64+0x1c] ;  /* 0x00001c040a181981 */ /* 0x000f22000c1e1900 */
[----:B---3--:R-:W-:-:S03]  /*04b0*/  @!P0 LOP3.LUT R4, R4, R23, RZ, 0x3c, !PT ;  /* 0x0000001704048212 */ /* 0x008fc600078e3cff */
[----:B------:R-:W3:Y:S01]  /*04c0*/  @P1 LDG.E R23, desc[UR4][R10.64+0x18] ;  /* 0x000018040a171981 */ /* 0x000ee2000c1e1900 */
[----:B------:R-:W-:-:S03]  /*04d0*/  @P1 LOP3.LUT R4, R4, R27, RZ, 0x3c, !PT ;  /* 0x0000001b04041212 */ /* 0x000fc600078e3cff */
[----:B------:R-:W3:Y:S01]  /*04e0*/  @P2 LDG.E R27, desc[UR4][R10.64+0x34] ;  /* 0x000034040a1b2981 */ /* 0x000ee2000c1e1900 */
[----:B--2---:R-:W-:-:S03]  /*04f0*/  @P2 LOP3.LUT R17, R17, R26, RZ, 0x3c, !PT ;  /* 0x0000001a11112212 */ /* 0x004fc600078e3cff */
[----:B------:R-:W2:Y:S01]  /*0500*/  @P3 LDG.E R26, desc[UR4][R10.64+0x3c] ;  /* 0x00003c040a1a3981 */ /* 0x000ea2000c1e1900 */
[----:B----4-:R-:W-:-:S03]  /*0510*/  @P1 LOP3.LUT R3, R3, R24, RZ, 0x3c, !PT ;  /* 0x0000001803031212 */ /* 0x010fc600078e3cff */
[----:B------:R-:W4:Y:S01]  /*0520*/  @P2 LDG.E R24, desc[UR4][R10.64+0x30] ;  /* 0x000030040a182981 */ /* 0x000f22000c1e1900 */
[----:B---3--:R-:W-:-:S03]  /*0530*/  @P1 LOP3.LUT R2, R2, R23, RZ, 0x3c, !PT ;  /* 0x0000001702021212 */ /* 0x008fc600078e3cff */
        /* <DEDUP_REMOVED lines=25> */
[----:B------:R-:W-:Y:S02]  /*06d0*/  LOP3.LUT P0, RZ, R25, 0x80, RZ, 0xc0, !PT ;  /* 0x0000008019ff7812 */ /* 0x000fe4000780c0ff */
[----:B------:R-:W-:Y:S02]  /*06e0*/  @P5 LOP3.LUT R4, R4, R27, RZ, 0x3c, !PT ;  /* 0x0000001b04045212 */ /* 0x000fe400078e3cff */
[----:B------:R-:W3:Y:S01]  /*06f0*/  @P6 LDG.E R27, desc[UR4][R10.64+0x84] ;  /* 0x000084040a1b6981 */ /* 0x000ee2000c1e1900 */
[----:B--2---:R-:W-:-:S08]  /*0700*/  @P6 LOP3.LUT R17, R17, R26, RZ, 0x3c, !PT ;  /* 0x0000001a11116212 */ /* 0x004fd000078e3cff */
        /* <DEDUP_REMOVED lines=13> */
[----:B------:R-:W-:Y:S02]  /*07e0*/  @P6 LOP3.LUT R5, R5, R28, RZ, 0x3c, !PT ;  /* 0x0000001c05056212 */ /* 0x000fe400078e3cff */
[----:B------:R-:W-:Y:S02]  /*07f0*/  @P0 LOP3.LUT R4, R4, R27, RZ, 0x3c, !PT ;  /* 0x0000001b04040212 */ /* 0x000fe400078e3cff */
[----:B--2---:R-:W-:Y:S02]  /*0800*/  @P0 LOP3.LUT R5, R5, R26, RZ, 0x3c, !PT ;  /* 0x0000001a05050212 */ /* 0x004fe400078e3cff */
[----:B----4-:R-:W-:Y:S02]  /*0810*/  @P0 LOP3.LUT R3, R3, R24, RZ, 0x3c, !PT ;  /* 0x0000001803030212 */ /* 0x010fe400078e3cff */
[----:B---3--:R-:W-:Y:S02]  /*0820*/  @P0 LOP3.LUT R2, R2, R23, RZ, 0x3c, !PT ;  /* 0x0000001702020212 */ /* 0x008fe400078e3cff */
[----:B------:R-:W-:-:S13]  /*0830*/  R2P PR, R25.B1, 0x7f ;  /* 0x0000007f19007804 */ /* 0x000fda0000001000 */
[----:B------:R-:W2:Y:S04]  /*0840*/  @P0 LDG.E R23, desc[UR4][R10.64+0xa4] ;  /* 0x0000a4040a170981 */ /* 0x000ea8000c1e1900 */
[----:B------:R-:W3:Y:S04]  /*0850*/  @P0 LDG.E R24, desc[UR4][R10.64+0xa0] ;  /* 0x0000a0040a180981 */ /* 0x000ee8000c1e1900 */
[----:B------:R-:W4:Y:S04]  /*0860*/  @P0 LDG.E R26, desc[UR4][R10.64+0xa8] ;  /* 0x0000a8040a1a0981 */ /* 0x000f28000c1e1900 */
[----:B------:R-:W4:Y:S04]  /*0870*/  @P1 LDG.E R27, desc[UR4][R10.64+0xb8] ;  /* 0x0000b8040a1b1981 */ /* 0x000f28000c1e1900 */
[----:B------:R-:W4:Y:S01]  /*0880*/  @P2 LDG.E R28, desc[UR4][R10.64+0xc8] ;  /* 0x0000c8040a1c2981 */ /* 0x000f22000c1e1900 */
[----:B--2---:R-:W-:-:S03]  /*0890*/  @P0 LOP3.LUT R2, R2, R23, RZ, 0x3c, !PT ;  /* 0x0000001702020212 */ /* 0x004fc600078e3cff */
[----:B------:R-:W2:Y:S01]  /*08a0*/  @P0 LDG.E R23, desc[UR4][R10.64+0xac] ;  /* 0x0000ac040a170981 */ /* 0x000ea2000c1e1900 */
[----:B---3--:R-:W-:-:S03]  /*08b0*/  @P0 LOP3.LUT R17, R17, R24, RZ, 0x3c, !PT ;  /* 0x0000001811110212 */ /* 0x008fc600078e3cff */
[----:B------:R-:W3:Y:S01]  /*08c0*/  @P0 LDG.E R24, desc[UR4][R10.64+0xb0] ;  /* 0x0000b0040a180981 */ /* 0x000ee2000c1e1900 */
[----:B----4-:R-:W-:-:S03]  /*08d0*/  @P0 LOP3.LUT R3, R3, R26, RZ, 0x3c, !PT ;  /* 0x0000001a03030212 */ /* 0x010fc600078e3cff */
        /* <DEDUP_REMOVED lines=13> */
[----:B------:R-:W-:Y:S02]  /*09b0*/  @P1 LOP3.LUT R2, R2, R27, RZ, 0x3c, !PT ;  /* 0x0000001b02021212 */ /* 0x000fe400078e3cff */
[----:B------:R-:W-:Y:S02]  /*09c0*/  @P2 LOP3.LUT R17, R17, R28, RZ, 0x3c, !PT ;  /* 0x0000001c11112212 */ /* 0x000fe400078e3cff */
[----:B------:R-:W-:Y:S01]  /*09d0*/  LOP3.LUT P0, RZ, R25, 0x8000, RZ, 0xc0, !PT ;  /* 0x0000800019ff7812 */ /* 0x000fe2000780c0ff */
[----:B------:R-:W4:Y:S04]  /*09e0*/  @P4 LDG.E R28, desc[UR4][R10.64+0xf0] ;  /* 0x0000f0040a1c4981 */ /* 0x000f28000c1e1900 */
[----:B------:R-:W4:Y:S08]  /*09f0*/  @P2 LDG.E R25, desc[UR4][R10.64+0xd4] ;  /* 0x0000d4040a192981 */ /* 0x000f30000c1e1900 */
        /* <DEDUP_REMOVED lines=14> */
[----:B------:R-:W-:Y:S01]  /*0ae0*/  @P4 LOP3.LUT R17, R17, R28, RZ, 0x3c, !PT ;  /* 0x0000001c11114212 */ /* 0x000fe200078e3cff */
        /* <DEDUP_REMOVED lines=14> */
[----:B------:R-:W-:-:S03]  /*0bd0*/  @P4 LOP3.LUT R2, R2, R25, RZ, 0x3c, !PT ;  /* 0x0000001902024212 */ /* 0x000fc600078e3cff */
        /* <DEDUP_REMOVED lines=17> */
[----:B------:R-:W-:-:S05]  /*0cf0*/  VIADD R22, R22, 0x10 ;  /* 0x0000001016167836 */ /* 0x000fca0000000000 */
[----:B------:R-:W-:Y:S02]  /*0d00*/  ISETP.NE.AND P1, PT, R22, 0x20, PT ;  /* 0x000000201600780c */ /* 0x000fe40003f25270 */
[----:B------:R-:W-:Y:S02]  /*0d10*/  @P0 LOP3.LUT R17, R17, R28, RZ, 0x3c, !PT ;  /* 0x0000001c11110212 */ /* 0x000fe400078e3cff */
[----:B------:R-:W-:Y:S02]  /*0d20*/  @P0 LOP3.LUT R2, R2, R25, RZ, 0x3c, !PT ;  /* 0x0000001902020212 */ /* 0x000fe400078e3cff */
[----:B--2---:R-:W-:Y:S02]  /*0d30*/  @P6 LOP3.LUT R4, R4, R23, RZ, 0x3c, !PT ;  /* 0x0000001704046212 */ /* 0x004fe400078e3cff */
[----:B---3--:R-:W-:Y:S02]  /*0d40*/  @P0 LOP3.LUT R3, R3, R24, RZ, 0x3c, !PT ;  /* 0x0000001803030212 */ /* 0x008fe400078e3cff */
[----:B------:R-:W-:-:S02]  /*0d50*/  @P0 LOP3.LUT R4, R4, R27, RZ, 0x3c, !PT ;  /* 0x0000001b04040212 */ /* 0x000fc400078e3cff */
[----:B----4-:R-:W-:Y:S01]  /*0d60*/  @P0 LOP3.LUT R5, R5, R26, RZ, 0x3c, !PT ;  /* 0x0000001a05050212 */ /* 0x010fe200078e3cff */
[----:B------:R-:W-:Y:S06]  /*0d70*/  @P1 BRA `(.L_x_34) ;  /* 0xfffffff4004c1947 */ /* 0x000fec000383ffff */
[----:B------:R-:W-:-:S05]  /*0d80*/  VIADD R19, R19, 0x1 ;  /* 0x0000000113137836 */ /* 0x000fca0000000000 */
[----:B------:R-:W-:-:S13]  /*0d90*/  ISETP.NE.AND P0, PT, R19, 0x5, PT ;  /* 0x000000051300780c */ /* 0x000fda0003f05270 */
[----:B------:R-:W-:Y:S05]  /*0da0*/  @P0 BRA `(.L_x_35) ;  /* 0xfffffff400300947 */ /* 0x000fea000383ffff */
[----:B------:R1:W-:Y:S01]  /*0db0*/  STG.E.64 desc[UR4][R8.64+0x8], R2 ;  /* 0x0000080208007986 */ /* 0x0003e2000c101b04 */
[----:B------:R-:W-:-:S03]  /*0dc0*/  VIADD R18, R18, 0x1 ;  /* 0x0000000112127836 */ /* 0x000fc60000000000 */
[----:B------:R1:W-:Y:S02]  /*0dd0*/  STG.E.64 desc[UR4][R8.64+0x10], R4 ;  /* 0x0000100408007986 */ /* 0x0003e4000c101b04 */
[----:B------:R-:W-:Y:S02]  /*0de0*/  ISETP.GE.U32.AND P0, PT, R18, R15, PT ;  /* 0x0000000f1200720c */ /* 0x000fe40003f06070 */
[----:B------:R1:W-:Y:S11]  /*0df0*/  STG.E desc[UR4][R8.64+0x4], R17 ;  /* 0x0000041108007986 */ /* 0x0003f6000c101904 */
[----:B------:R-:W-:Y:S05]  /*0e00*/  @!P0 BRA `(.L_x_36) ;  /* 0xfffffff400088947 */ /* 0x000fea000383ffff */
.L_x_33:
[----:B------:R-:W-:Y:S05]  /*0e10*/  BSYNC.RECONVERGENT B1 ;  /* 0x0000000000017941 */ /* 0x000fea0003800200 */
.L_x_32:
[----:B------:R-:W-:Y:S01]  /*0e20*/  ISETP.GT.U32.AND P0, PT, R16, 0x3, PT ;  /* 0x000000031000780c */ /* 0x000fe20003f04070 */
[----:B------:R-:W-:Y:S01]  /*0e30*/  VIADD R14, R14, 0x1 ;  /* 0x000000010e0e7836 */ /* 0x000fe20000000000 */
[--C-:B------:R-:W-:Y:S02]  /*0e40*/  SHF.R.U64 R16, R16, 0x2, R13.reuse ;  /* 0x0000000210107819 */ /* 0x100fe4000000120d */
[----:B------:R-:W-:Y:S02]  /*0e50*/  ISETP.GT.U32.AND.EX P0, PT, R13, RZ, PT, P0 ;  /* 0x000000ff0d00720c */ /* 0x000fe40003f04100 */
[----:B------:R-:W-:-:S11]  /*0e60*/  SHF.R.U32.HI R13, RZ, 0x2, R13 ;  /* 0x00000002ff0d7819 */ /* 0x000fd6000001160d */
[----:B------:R-:W-:Y:S05]  /*0e70*/  @P0 BRA `(.L_x_37) ;  /* 0xfffffff000cc0947 */ /* 0x000fea000383ffff */
.L_x_31:
[----:B------:R-:W-:Y:S05]  /*0e80*/  BSYNC.RECONVERGENT B0 ;  /* 0x0000000000007941 */ /* 0x000fea0003800200 */
.L_x_30:
[----:B------:R-:W2:Y:S01]  /*0e90*/  LDCU.64 UR6, c[0x0][0x388] ;  /* 0x00007100ff0677ac */ /* 0x000ea20008000a00 */
[----:B------:R3:W-:Y:S04]  /*0ea0*/  STG.E.64 desc[UR4][R8.64+0x18], RZ ;  /* 0x000018ff08007986 */ /* 0x0007e8000c101b04 */
[----:B------:R3:W-:Y:S04]  /*0eb0*/  STG.E desc[UR4][R8.64+0x20], RZ ;  /* 0x000020ff08007986 */ /* 0x0007e8000c101904 */
[----:B------:R3:W-:Y:S01]  /*0ec0*/  STG.E.64 desc[UR4][R8.64+0x28], RZ ;  /* 0x000028ff08007986 */ /* 0x0007e2000c101b04 */
[----:B--2---:R-:W-:-:S04]  /*0ed0*/  ISETP.GE.AND P0, PT, R12, UR6, PT ;  /* 0x000000060c007c0c */ /* 0x004fc8000bf06270 */
[----:B------:R-:W-:-:S13]  /*0ee0*/  ISETP.GE.OR P0, PT, R0, UR7, P0 ;  /* 0x0000000700007c0c */ /* 0x000fda0008706670 */
[----:B---3--:R-:W-:Y:S05]  /*0ef0*/  @P0 EXIT ;  /* 0x000000000000094d */ /* 0x008fea0003800000 */
[----:B01----:R-:W0:Y:S01]  /*0f00*/  LDC.64 R2, c[0x0][0x380] ;  /* 0x0000e000ff027b82 */ /* 0x003e220000000a00 */
[----:B------:R-:W-:-:S04]  /*0f10*/  IMAD R5, R12, UR7, RZ ;  /* 0x000000070c057c24 */ /* 0x000fc8000f8e02ff */
[----:B------:R-:W-:-:S04]  /*0f20*/  IMAD.IADD R7, R0, 0x1, R5 ;  /* 0x0000000100077824 */ /* 0x000fc800078e0205 */
[----:B0-----:R-:W-:-:S05]  /*0f30*/  IMAD.WIDE R2, R7, 0x4, R2 ;  /* 0x0000000407027825 */ /* 0x001fca00078e0202 */
[----:B------:R-:W2:Y:S02]  /*0f40*/  LDG.E R0, desc[UR4][R2.64] ;  /* 0x0000000402007981 */ /* 0x000ea4000c1e1900 */
[----:B--2---:R-:W-:-:S13]  /*0f50*/  ISETP.NE.AND P0, PT, R0, RZ, PT ;  /* 0x000000ff0000720c */ /* 0x004fda0003f05270 */
[----:B------:R-:W-:Y:S05]  /*0f60*/  @P0 EXIT ;  /* 0x000000000000094d */ /* 0x000fea0003800000 */
[----:B------:R-:W-:Y:S01]  /*0f70*/  IMAD.WIDE R8, R5, 0x30, R8 ;  /* 0x0000003005087825 */ /* 0x000fe200078e0208 */
[----:B------:R-:W0:Y:S04]  /*0f80*/  LDCU UR6, c[0x0][0x390] ;  /* 0x00007200ff0677ac */ /* 0x000e280008000800 */
[----:B------:R-:W2:Y:S04]  /*0f90*/  LDG.E.64 R10, desc[UR4][R8.64] ;  /* 0x00000004080a7981 */ /* 0x000ea8000c1e1b00 */
[----:B------:R-:W3:Y:S04]  /*0fa0*/  LDG.E.64 R4, desc[UR4][R8.64+0x10] ;  /* 0x0000100408047981 */ /* 0x000ee8000c1e1b00 */
[----:B------:R-:W4:Y:S01]  /*0fb0*/  LDG.E.64 R6, desc[UR4][R8.64+0x8] ;  /* 0x0000080408067981 */ /* 0x000f22000c1e1b00 */
[----:B0-----:R-:W0:Y:S01]  /*0fc0*/  I2F.U32.RP R14, UR6 ;  /* 0x00000006000e7d06 */ /* 0x001e220008209000 */
[----:B------:R-:W-:-:S07]  /*0fd0*/  ISETP.NE.U32.AND P1, PT, RZ, UR6, PT ;  /* 0x00000006ff007c0c */ /* 0x000fce000bf25070 */
[----:B0-----:R-:W0:Y:S02]  /*0fe0*/  MUFU.RCP R14, R14 ;  /* 0x0000000e000e7308 */ /* 0x001e240000001000 */
[----:B0-----:R-:W-:-:S06]  /*0ff0*/  VIADD R13, R14, 0xffffffe ;  /* 0x0ffffffe0e0d7836 */ /* 0x001fcc0000000000 */
[----:B------:R-:W0:Y:S02]  /*1000*/  F2I.FTZ.U32.TRUNC.NTZ R13, R13 ;  /* 0x0000000d000d7305 */ /* 0x000e24000021f000 */
[----:B0-----:R-:W-:Y:S01]  /*1010*/  IMAD.MOV R15, RZ, RZ, -R13 ;  /* 0x000000ffff0f7224 */ /* 0x001fe200078e0a0d */
[----:B--2---:R-:W-:Y:S01]  /*1020*/  SHF.R.U32.HI R0, RZ, 0x2, R11 ;  /* 0x00000002ff007819 */ /* 0x004fe2000001160b */
[----:B------:R-:W-:-:S03]  /*1030*/  VIADD R10, R10, 0x587c5 ;  /* 0x000587c50a0a7836 */ /* 0x000fc60000000000 */
[----:B------:R-:W-:Y:S01]  /*1040*/  LOP3.LUT R0, R0, R11, RZ, 0x3c, !PT ;  /* 0x0000000b00007212 */ /* 0x000fe200078e3cff */
[----:B---3--:R-:W-:Y:S02]  /*1050*/  IMAD.SHL.U32 R11, R5, 0x10, RZ ;  /* 0x00000010050b7824 */ /* 0x008fe400078e00ff */
[----:B------:R-:W-:Y:S02]  /*1060*/  IMAD.MOV.U32 R14, RZ, RZ, R5 ;  /* 0x000000ffff0e7224 */ /* 0x000fe400078e0005 */
[----:B------:R-:W-:-:S05]  /*1070*/  IMAD.SHL.U32 R12, R0, 0x2, RZ ;  /* 0x00000002000c7824 */ /* 0x000fca00078e00ff */
[----:B------:R-:W-:Y:S01]  /*1080*/  LOP3.LUT R12, R0, R12, R11, 0x96, !PT ;  /* 0x0000000c000c7212 */ /* 0x000fe200078e960b */
[----:B------:R-:W-:-:S03]  /*1090*/  IMAD R11, R15, UR6, RZ ;  /* 0x000000060f0b7c24 */ /* 0x000fc6000f8e02ff */
[----:B------:R-:W-:Y:S01]  /*10a0*/  LOP3.LUT R15, R12, R5, RZ, 0x3c, !PT ;  /* 0x000000050c0f7212 */ /* 0x000fe200078e3cff */
[----:B------:R-:W-:-:S04]  /*10b0*/  IMAD.MOV.U32 R12, RZ, RZ, RZ ;  /* 0x000000ffff0c7224 */ /* 0x000fc800078e00ff */
[----:B------:R-:W-:Y:S01]  /*10c0*/  IMAD.HI.U32 R13, R13, R11, R12 ;  /* 0x0000000b0d0d7227 */ /* 0x000fe200078e000c */
[----:B------:R-:W-:Y:S03]  /*10d0*/  STG.E.64 desc[UR4][R8.64+0x10], R14 ;  /* 0x0000100e08007986 */ /* 0x000fe6000c101b04 */
[----:B------:R-:W-:Y:S02]  /*10e0*/  IMAD.IADD R0, R15, 0x1, R10 ;  /* 0x000000010f007824 */ /* 0x000fe400078e020a */
[----:B----4-:R-:W-:Y:S02]  /*10f0*/  IMAD.MOV.U32 R12, RZ, RZ, R7 ;  /* 0x000000ffff0c7224 */ /* 0x010fe400078e0007 */
[----:B------:R-:W-:-:S04]  /*1100*/  IMAD.HI.U32 R13, R13, R0, RZ ;  /* 0x000000000d0d7227 */ /* 0x000fc800078e00ff */
[----:B------:R-:W-:Y:S02]  /*1110*/  IMAD.MOV R13, RZ, RZ, -R13 ;  /* 0x000000ffff0d7224 */ /* 0x000fe400078e0a0d */
[----:B------:R-:W-:Y:S02]  /*1120*/  IMAD.MOV.U32 R11, RZ, RZ, R6 ;  /* 0x000000ffff0b7224 */ /* 0x000fe400078e0006 */
[----:B------:R-:W-:Y:S02]  /*1130*/  IMAD R0, R13, UR6, R0 ;  /* 0x000000060d007c24 */ /* 0x000fe4000f8e0200 */
[----:B------:R-:W-:Y:S01]  /*1140*/  IMAD.MOV.U32 R13, RZ, RZ, R4 ;  /* 0x000000ffff0d7224 */ /* 0x000fe200078e0004 */
[----:B------:R-:W-:Y:S02]  /*1150*/  STG.E.64 desc[UR4][R8.64], R10 ;  /* 0x0000000a08007986 */ /* 0x000fe4000c101b04 */
[C---:B------:R-:W-:Y:S02]  /*1160*/  ISETP.GE.U32.AND P0, PT, R0.reuse, UR6, PT ;  /* 0x0000000600007c0c */ /* 0x040fe4000bf06070 */
[----:B------:R-:W-:Y:S11]  /*1170*/  STG.E.64 desc[UR4][R8.64+0x8], R12 ;  /* 0x0000080c08007986 */ /* 0x000ff6000c101b04 */
[----:B------:R-:W-:-:S05]  /*1180*/  @P0 VIADD R0, R0, -UR6 ;  /* 0x8000000600000c36 */ /* 0x000fca0008000000 */
[----:B------:R-:W-:-:S13]  /*1190*/  ISETP.GE.U32.AND P0, PT, R0, UR6, PT ;  /* 0x0000000600007c0c */ /* 0x000fda000bf06070 */
[----:B------:R-:W-:Y:S01]  /*11a0*/  @P0 VIADD R0, R0, -UR6 ;  /* 0x8000000600000c36 */ /* 0x000fe20008000000 */
[----:B------:R-:W-:-:S05]  /*11b0*/  @!P1 LOP3.LUT R0, RZ, UR6, RZ, 0x33, !PT ;  /* 0x00000006ff009c12 */ /* 0x000fca000f8e33ff */
[----:B------:R-:W-:-:S05]  /*11c0*/  VIADD R5, R0, 0x1 ;  /* 0x0000000100057836 */ /* 0x000fca0000000000 */
[----:B------:R-:W-:Y:S01]  /*11d0*/  STG.E desc[UR4][R2.64], R5 ;  /* 0x0000000502007986 */ /* 0x000fe2000c101904 */
[----:B------:R-:W-:Y:S05]  /*11e0*/  EXIT ;  /* 0x000000000000794d */ /* 0x000fea0003800000 */
.L_x_38:
        /* <DEDUP_REMOVED lines=9> */
.L_x_44:


//--------------------- .nv.global.init           --------------------------
	.section	.nv.global.init,"aw",@progbits
	.align	4
.nv.global.init:
	.type		mrg32k3aM1SubSeq,@object
	.size		mrg32k3aM1SubSeq,(mrg32k3aM2SubSeq - mrg32k3aM1SubSeq)
mrg32k3aM1SubSeq:
        /*0000*/ 	.byte	0x0b, 0xcc, 0xee, 0x04, 0x73, 0x29, 0x8b, 0x6f, 0xf6, 0x53, 0x03, 0xf6, 0x23, 0xf6, 0xea, 0xda
        /* <DEDUP_REMOVED lines=125> */
	.type		mrg32k3aM2SubSeq,@object
	.size		mrg32k3aM2SubSeq,(mrg32k3aM1 - mrg32k3aM2SubSeq)
mrg32k3aM2SubSeq:
        /* <DEDUP_REMOVED lines=126> */
	.type		mrg32k3aM1,@object
	.size		mrg32k3aM1,(mrg32k3aM1Seq - mrg32k3aM1)
mrg32k3aM1:
        /* <DEDUP_REMOVED lines=144> */
	.type		mrg32k3aM1Seq,@object
	.size		mrg32k3aM1Seq,(mrg32k3aM2 - mrg32k3aM1Seq)
mrg32k3aM1Seq:
        /* <DEDUP_REMOVED lines=144> */
	.type		mrg32k3aM2,@object
	.size		mrg32k3aM2,(mrg32k3aM2Seq - mrg32k3aM2)
mrg32k3aM2:
        /* <DEDUP_REMOVED lines=144> */
	.type		mrg32k3aM2Seq,@object
	.size		mrg32k3aM2Seq,(precalc_xorwow_matrix - mrg32k3aM2Seq)
mrg32k3aM2Seq:
        /* <DEDUP_REMOVED lines=144> */
	.type		precalc_xorwow_matrix,@object
	.size		precalc_xorwow_matrix,(precalc_xorwow_offset_matrix - precalc_xorwow_matrix)
precalc_xorwow_matrix:
        /* <DEDUP_REMOVED lines=6400> */
	.type		precalc_xorwow_offset_matrix,@object
	.size		precalc_xorwow_offset_matrix,(.L_1 - precalc_xorwow_offset_matrix)
precalc_xorwow_offset_matrix:
        /* <DEDUP_REMOVED lines=6400> */
.L_1:


//--------------------- .nv.shared.reserved.0     --------------------------
	.section	.nv.shared.reserved.0,"aw",@nobits
	.weak		__nv_reservedSMEM_offset_0_alias
	.size		__nv_reservedSMEM_offset_0_alias, 0, 64
	.other		__nv_reservedSMEM_offset_0_alias,@"STO_CUDA_RESERVED_SHARED STV_DEFAULT"
__nv_reservedSMEM_offset_0_alias:
	.zero		0
	.zero		64


//--------------------- .nv.constant0._Z16dejarCaerBloquesPiii --------------------------
	.section	.nv.constant0._Z16dejarCaerBloquesPiii,"a",@progbits
	.sectionflags	@""
	.align	4
.nv.constant0._Z16dejarCaerBloquesPiii:
	.zero		912


//--------------------- .nv.constant0._Z10activarTNTPiiiii --------------------------
	.section	.nv.constant0._Z10activarTNTPiiiii,"a",@progbits
	.sectionflags	@""
	.align	4
.nv.constant0._Z10activarTNTPiiiii:
	.zero		920


//--------------------- .nv.constant0._Z19activarRompecabezasPiiii --------------------------
	.section	.nv.constant0._Z19activarRompecabezasPiiii,"a",@progbits
	.sectionflags	@""
	.align	4
.nv.constant0._Z19activarRompecabezasPiiii:
	.zero		916


//--------------------- .nv.constant0._Z12activarBombaPiibii --------------------------
	.section	.nv.constant0._Z12activarBombaPiibii,"a",@progbits
	.sectionflags	@""
	.align	4
.nv.constant0._Z12activarBombaPiibii:
	.zero		920


//--------------------- .nv.constant0._Z15eliminarBloquesPiiiii --------------------------
	.section	.nv.constant0._Z15eliminarBloquesPiiiii,"a",@progbits
	.sectionflags	@""
	.align	4
.nv.constant0._Z15eliminarBloquesPiiiii:
	.zero		920


//--------------------- .nv.constant0._Z15rellenarTableroPiiiiP17curandStateXORWOW --------------------------
	.section	.nv.constant0._Z15rellenarTableroPiiiiP17curandStateXORWOW,"a",@progbits
	.sectionflags	@""
	.align	4
.nv.constant0._Z15rellenarTableroPiiiiP17curandStateXORWOW:
	.zero		928


//--------------------- SYMBOLS --------------------------

	.type		.nv.reservedSmem.offset0,@object
	.size		.nv.reservedSmem.offset0,0x4
